//
// Generated by NVIDIA NVVM Compiler
//
// Compiler Build ID: CL-36424714
// Cuda compilation tools, release 13.0, V13.0.88
// Based on NVVM 20.0.0
//

.version 9.0
.target sm_100
.address_size 64

	// .globl	_Z7kernel1PfS_S_S_S_S_iii

.visible .entry _Z7kernel1PfS_S_S_S_S_iii(
	.param .u64 .ptr .align 1 _Z7kernel1PfS_S_S_S_S_iii_param_0,
	.param .u64 .ptr .align 1 _Z7kernel1PfS_S_S_S_S_iii_param_1,
	.param .u64 .ptr .align 1 _Z7kernel1PfS_S_S_S_S_iii_param_2,
	.param .u64 .ptr .align 1 _Z7kernel1PfS_S_S_S_S_iii_param_3,
	.param .u64 .ptr .align 1 _Z7kernel1PfS_S_S_S_S_iii_param_4,
	.param .u64 .ptr .align 1 _Z7kernel1PfS_S_S_S_S_iii_param_5,
	.param .u32 _Z7kernel1PfS_S_S_S_S_iii_param_6,
	.param .u32 _Z7kernel1PfS_S_S_S_S_iii_param_7,
	.param .u32 _Z7kernel1PfS_S_S_S_S_iii_param_8
)
{
	.reg .pred 	%p<3>;
	.reg .b32 	%r<13>;
	.reg .b32 	%f<7>;
	.reg .b64 	%rd<29>;

	ld.param.u64 	%rd7, [_Z7kernel1PfS_S_S_S_S_iii_param_0];
	ld.param.u64 	%rd8, [_Z7kernel1PfS_S_S_S_S_iii_param_1];
	ld.param.u64 	%rd9, [_Z7kernel1PfS_S_S_S_S_iii_param_2];
	ld.param.u64 	%rd10, [_Z7kernel1PfS_S_S_S_S_iii_param_3];
	ld.param.u64 	%rd11, [_Z7kernel1PfS_S_S_S_S_iii_param_4];
	ld.param.u64 	%rd12, [_Z7kernel1PfS_S_S_S_S_iii_param_5];
	ld.param.u32 	%r3, [_Z7kernel1PfS_S_S_S_S_iii_param_6];
	ld.param.u32 	%r4, [_Z7kernel1PfS_S_S_S_S_iii_param_7];
	ld.param.u32 	%r2, [_Z7kernel1PfS_S_S_S_S_iii_param_8];
	cvta.to.global.u64 	%rd1, %rd12;
	cvta.to.global.u64 	%rd2, %rd9;
	cvta.to.global.u64 	%rd3, %rd11;
	cvta.to.global.u64 	%rd4, %rd8;
	cvta.to.global.u64 	%rd5, %rd10;
	cvta.to.global.u64 	%rd6, %rd7;
	mov.u32 	%r5, %tid.x;
	mov.u32 	%r6, %ctaid.x;
	mov.u32 	%r7, %ntid.x;
	mad.lo.s32 	%r1, %r6, %r7, %r5;
	mul.lo.s32 	%r8, %r4, %r3;
	setp.ge.s32 	%p1, %r1, %r8;
	@%p1 bra 	$L__BB0_4;
	shl.b32 	%r9, %r2, 1;
	rem.s32 	%r10, %r1, %r9;
	setp.ge.s32 	%p2, %r10, %r2;
	@%p2 bra 	$L__BB0_3;
	add.s32 	%r12, %r2, %r1;
	mul.wide.s32 	%rd21, %r12, 4;
	add.s64 	%rd22, %rd6, %rd21;
	ld.global.f32 	%f4, [%rd22];
	mul.wide.s32 	%rd23, %r1, 4;
	add.s64 	%rd24, %rd5, %rd23;
	st.global.f32 	[%rd24], %f4;
	add.s64 	%rd25, %rd4, %rd21;
	ld.global.f32 	%f5, [%rd25];
	add.s64 	%rd26, %rd3, %rd23;
	st.global.f32 	[%rd26], %f5;
	add.s64 	%rd27, %rd2, %rd21;
	ld.global.f32 	%f6, [%rd27];
	add.s64 	%rd28, %rd1, %rd23;
	st.global.f32 	[%rd28], %f6;
	bra.uni 	$L__BB0_4;
$L__BB0_3:
	sub.s32 	%r11, %r1, %r2;
	mul.wide.s32 	%rd13, %r11, 4;
	add.s64 	%rd14, %rd6, %rd13;
	ld.global.f32 	%f1, [%rd14];
	mul.wide.s32 	%rd15, %r1, 4;
	add.s64 	%rd16, %rd5, %rd15;
	st.global.f32 	[%rd16], %f1;
	add.s64 	%rd17, %rd4, %rd13;
	ld.global.f32 	%f2, [%rd17];
	add.s64 	%rd18, %rd3, %rd15;
	st.global.f32 	[%rd18], %f2;
	add.s64 	%rd19, %rd2, %rd13;
	ld.global.f32 	%f3, [%rd19];
	add.s64 	%rd20, %rd1, %rd15;
	st.global.f32 	[%rd20], %f3;
$L__BB0_4:
	ret;

}
	// .globl	_Z7kernel2PfS_S_S_S_S_iii
.visible .entry _Z7kernel2PfS_S_S_S_S_iii(
	.param .u64 .ptr .align 1 _Z7kernel2PfS_S_S_S_S_iii_param_0,
	.param .u64 .ptr .align 1 _Z7kernel2PfS_S_S_S_S_iii_param_1,
	.param .u64 .ptr .align 1 _Z7kernel2PfS_S_S_S_S_iii_param_2,
	.param .u64 .ptr .align 1 _Z7kernel2PfS_S_S_S_S_iii_param_3,
	.param .u64 .ptr .align 1 _Z7kernel2PfS_S_S_S_S_iii_param_4,
	.param .u64 .ptr .align 1 _Z7kernel2PfS_S_S_S_S_iii_param_5,
	.param .u32 _Z7kernel2PfS_S_S_S_S_iii_param_6,
	.param .u32 _Z7kernel2PfS_S_S_S_S_iii_param_7,
	.param .u32 _Z7kernel2PfS_S_S_S_S_iii_param_8
)
{
	.reg .pred 	%p<3>;
	.reg .b32 	%r<22>;
	.reg .b32 	%f<7>;
	.reg .b64 	%rd<29>;

	ld.param.u64 	%rd7, [_Z7kernel2PfS_S_S_S_S_iii_param_0];
	ld.param.u64 	%rd8, [_Z7kernel2PfS_S_S_S_S_iii_param_1];
	ld.param.u64 	%rd9, [_Z7kernel2PfS_S_S_S_S_iii_param_2];
	ld.param.u64 	%rd10, [_Z7kernel2PfS_S_S_S_S_iii_param_3];
	ld.param.u64 	%rd11, [_Z7kernel2PfS_S_S_S_S_iii_param_4];
	ld.param.u64 	%rd12, [_Z7kernel2PfS_S_S_S_S_iii_param_5];
	ld.param.u32 	%r7, [_Z7kernel2PfS_S_S_S_S_iii_param_6];
	ld.param.u32 	%r5, [_Z7kernel2PfS_S_S_S_S_iii_param_7];
	ld.param.u32 	%r6, [_Z7kernel2PfS_S_S_S_S_iii_param_8];
	cvta.to.global.u64 	%rd1, %rd12;
	cvta.to.global.u64 	%rd2, %rd9;
	cvta.to.global.u64 	%rd3, %rd11;
	cvta.to.global.u64 	%rd4, %rd8;
	cvta.to.global.u64 	%rd5, %rd10;
	cvta.to.global.u64 	%rd6, %rd7;
	mov.u32 	%r8, %tid.x;
	mov.u32 	%r1, %ctaid.x;
	mov.u32 	%r9, %ntid.x;
	mad.lo.s32 	%r2, %r1, %r9, %r8;
	mul.lo.s32 	%r10, %r5, %r7;
	setp.ge.s32 	%p1, %r2, %r10;
	@%p1 bra 	$L__BB1_4;
	rem.s32 	%r11, %r2, %r5;
	sub.s32 	%r12, %r2, %r11;
	div.s32 	%r13, %r2, %r6;
	mul.lo.s32 	%r14, %r13, %r6;
	shl.b32 	%r15, %r14, 1;
	sub.s32 	%r16, %r2, %r14;
	add.s32 	%r17, %r15, %r16;
	rem.s32 	%r18, %r17, %r5;
	add.s32 	%r3, %r18, %r12;
	add.s32 	%r19, %r17, %r6;
	rem.s32 	%r20, %r19, %r5;
	add.s32 	%r4, %r20, %r12;
	and.b32  	%r21, %r1, 2;
	setp.ne.s32 	%p2, %r21, 0;
	@%p2 bra 	$L__BB1_3;
	mul.wide.s32 	%rd21, %r3, 4;
	add.s64 	%rd22, %rd6, %rd21;
	ld.global.f32 	%f4, [%rd22];
	mul.wide.s32 	%rd23, %r4, 4;
	add.s64 	%rd24, %rd5, %rd23;
	st.global.f32 	[%rd24], %f4;
	add.s64 	%rd25, %rd4, %rd21;
	ld.global.f32 	%f5, [%rd25];
	add.s64 	%rd26, %rd3, %rd23;
	st.global.f32 	[%rd26], %f5;
	add.s64 	%rd27, %rd2, %rd21;
	ld.global.f32 	%f6, [%rd27];
	add.s64 	%rd28, %rd1, %rd23;
	st.global.f32 	[%rd28], %f6;
	bra.uni 	$L__BB1_4;
$L__BB1_3:
	mul.wide.s32 	%rd13, %r4, 4;
	add.s64 	%rd14, %rd6, %rd13;
	ld.global.f32 	%f1, [%rd14];
	mul.wide.s32 	%rd15, %r3, 4;
	add.s64 	%rd16, %rd5, %rd15;
	st.global.f32 	[%rd16], %f1;
	add.s64 	%rd17, %rd4, %rd13;
	ld.global.f32 	%f2, [%rd17];
	add.s64 	%rd18, %rd3, %rd15;
	st.global.f32 	[%rd18], %f2;
	add.s64 	%rd19, %rd2, %rd13;
	ld.global.f32 	%f3, [%rd19];
	add.s64 	%rd20, %rd1, %rd15;
	st.global.f32 	[%rd20], %f3;
$L__BB1_4:
	ret;

}
	// .globl	_Z7kernel3PfS_S_S_S_S_iii
.visible .entry _Z7kernel3PfS_S_S_S_S_iii(
	.param .u64 .ptr .align 1 _Z7kernel3PfS_S_S_S_S_iii_param_0,
	.param .u64 .ptr .align 1 _Z7kernel3PfS_S_S_S_S_iii_param_1,
	.param .u64 .ptr .align 1 _Z7kernel3PfS_S_S_S_S_iii_param_2,
	.param .u64 .ptr .align 1 _Z7kernel3PfS_S_S_S_S_iii_param_3,
	.param .u64 .ptr .align 1 _Z7kernel3PfS_S_S_S_S_iii_param_4,
	.param .u64 .ptr .align 1 _Z7kernel3PfS_S_S_S_S_iii_param_5,
	.param .u32 _Z7kernel3PfS_S_S_S_S_iii_param_6,
	.param .u32 _Z7kernel3PfS_S_S_S_S_iii_param_7,
	.param .u32 _Z7kernel3PfS_S_S_S_S_iii_param_8
)
{
	.reg .pred 	%p<3>;
	.reg .b32 	%r<22>;
	.reg .b32 	%f<7>;
	.reg .b64 	%rd<29>;

	ld.param.u64 	%rd7, [_Z7kernel3PfS_S_S_S_S_iii_param_0];
	ld.param.u64 	%rd8, [_Z7kernel3PfS_S_S_S_S_iii_param_1];
	ld.param.u64 	%rd9, [_Z7kernel3PfS_S_S_S_S_iii_param_2];
	ld.param.u64 	%rd10, [_Z7kernel3PfS_S_S_S_S_iii_param_3];
	ld.param.u64 	%rd11, [_Z7kernel3PfS_S_S_S_S_iii_param_4];
	ld.param.u64 	%rd12, [_Z7kernel3PfS_S_S_S_S_iii_param_5];
	ld.param.u32 	%r7, [_Z7kernel3PfS_S_S_S_S_iii_param_6];
	ld.param.u32 	%r5, [_Z7kernel3PfS_S_S_S_S_iii_param_7];
	ld.param.u32 	%r6, [_Z7kernel3PfS_S_S_S_S_iii_param_8];
	cvta.to.global.u64 	%rd1, %rd12;
	cvta.to.global.u64 	%rd2, %rd9;
	cvta.to.global.u64 	%rd3, %rd11;
	cvta.to.global.u64 	%rd4, %rd8;
	cvta.to.global.u64 	%rd5, %rd10;
	cvta.to.global.u64 	%rd6, %rd7;
	mov.u32 	%r8, %tid.x;
	mov.u32 	%r1, %ctaid.x;
	mov.u32 	%r9, %ntid.x;
	mad.lo.s32 	%r2, %r1, %r9, %r8;
	mul.lo.s32 	%r10, %r5, %r7;
	setp.ge.s32 	%p1, %r2, %r10;
	@%p1 bra 	$L__BB2_4;
	rem.s32 	%r11, %r2, %r5;
	sub.s32 	%r12, %r2, %r11;
	div.s32 	%r13, %r2, %r6;
	mul.lo.s32 	%r14, %r13, %r6;
	shl.b32 	%r15, %r14, 1;
	sub.s32 	%r16, %r2, %r14;
	add.s32 	%r17, %r15, %r16;
	rem.s32 	%r18, %r17, %r5;
	add.s32 	%r3, %r18, %r12;
	add.s32 	%r19, %r17, %r6;
	rem.s32 	%r20, %r19, %r5;
	add.s32 	%r4, %r20, %r12;
	and.b32  	%r21, %r1, 2;
	setp.ne.s32 	%p2, %r21, 0;
	@%p2 bra 	$L__BB2_3;
	mul.wide.s32 	%rd21, %r2, 4;
	add.s64 	%rd22, %rd6, %rd21;
	ld.global.f32 	%f4, [%rd22];
	mul.wide.s32 	%rd23, %r4, 4;
	add.s64 	%rd24, %rd5, %rd23;
	st.global.f32 	[%rd24], %f4;
	add.s64 	%rd25, %rd4, %rd21;
	ld.global.f32 	%f5, [%rd25];
	add.s64 	%rd26, %rd3, %rd23;
	st.global.f32 	[%rd26], %f5;
	add.s64 	%rd27, %rd2, %rd21;
	ld.global.f32 	%f6, [%rd27];
	add.s64 	%rd28, %rd1, %rd23;
	st.global.f32 	[%rd28], %f6;
	bra.uni 	$L__BB2_4;
$L__BB2_3:
	mul.wide.s32 	%rd13, %r2, 4;
	add.s64 	%rd14, %rd6, %rd13;
	ld.global.f32 	%f1, [%rd14];
	mul.wide.s32 	%rd15, %r3, 4;
	add.s64 	%rd16, %rd5, %rd15;
	st.global.f32 	[%rd16], %f1;
	add.s64 	%rd17, %rd4, %rd13;
	ld.global.f32 	%f2, [%rd17];
	add.s64 	%rd18, %rd3, %rd15;
	st.global.f32 	[%rd18], %f2;
	add.s64 	%rd19, %rd2, %rd13;
	ld.global.f32 	%f3, [%rd19];
	add.s64 	%rd20, %rd1, %rd15;
	st.global.f32 	[%rd20], %f3;
$L__BB2_4:
	ret;

}


// ===== COMPILED SASS (sm_100) =====

	.target	sm_100

	.elftype	@"ET_EXEC"


//--------------------- .note.nv.tkinfo           --------------------------
	.section	.note.nv.tkinfo,"",@"SHT_NOTE"
	.sectionflags	@"SHF_NOTE_NV_TKINFO"
	.tkinfo
        /*0018*/ 	.word	0x00000002
        /*0030*/ 	.string	""
        /*0030*/ 	.string	"ptxas"
        /*0030*/ 	.string	"Cuda compilation tools, release 13.0, V13.0.88"
        /*0030*/ 	.string	"Build cuda_13.0.r13.0/compiler.36424714_0"
        /*0030*/ 	.string	"-arch sm_100 -m 64 "



//--------------------- .note.nv.cuinfo           --------------------------
	.section	.note.nv.cuinfo,"",@"SHT_NOTE"
	.sectionflags	@"SHF_NOTE_NV_CUINFO"
        /*0018*/ 	.short	0x0002
        /*001a*/ 	.short	0x0064
        /*001c*/ 	.short	0x0082
	.zero		2


//--------------------- .nv.info                  --------------------------
	.section	.nv.info,"",@"SHT_CUDA_INFO"
	.align	4


	//----- nvinfo : EIATTR_REGCOUNT
	.align		4
        /*0000*/ 	.byte	0x04, 0x2f
        /*0002*/ 	.short	(.L_1 - .L_0)
	.align		4
.L_0:
        /*0004*/ 	.word	index@(_Z7kernel1PfS_S_S_S_S_iii)
        /*0008*/ 	.word	0x00000014


	//----- nvinfo : EIATTR_FRAME_SIZE
	.align		4
.L_1:
        /*000c*/ 	.byte	0x04, 0x11
        /*000e*/ 	.short	(.L_3 - .L_2)
	.align		4
.L_2:
        /*0010*/ 	.word	index@(_Z7kernel1PfS_S_S_S_S_iii)
        /*0014*/ 	.word	0x00000000


	//----- nvinfo : EIATTR_REGCOUNT
	.align		4
.L_3:
        /*0018*/ 	.byte	0x04, 0x2f
        /*001a*/ 	.short	(.L_5 - .L_4)
	.align		4
.L_4:
        /*001c*/ 	.word	index@(_Z7kernel2PfS_S_S_S_S_iii)
        /*0020*/ 	.word	0x00000012


	//----- nvinfo : EIATTR_FRAME_SIZE
	.align		4
.L_5:
        /*0024*/ 	.byte	0x04, 0x11
        /*0026*/ 	.short	(.L_7 - .L_6)
	.align		4
.L_6:
        /*0028*/ 	.word	index@(_Z7kernel2PfS_S_S_S_S_iii)
        /*002c*/ 	.word	0x00000000


	//----- nvinfo : EIATTR_REGCOUNT
	.align		4
.L_7:
        /*0030*/ 	.byte	0x04, 0x2f
        /*0032*/ 	.short	(.L_9 - .L_8)
	.align		4
.L_8:
        /*0034*/ 	.word	index@(_Z7kernel3PfS_S_S_S_S_iii)
        /*0038*/ 	.word	0x00000016


	//----- nvinfo : EIATTR_FRAME_SIZE
	.align		4
.L_9:
        /*003c*/ 	.byte	0x04, 0x11
        /*003e*/ 	.short	(.L_11 - .L_10)
	.align		4
.L_10:
        /*0040*/ 	.word	index@(_Z7kernel3PfS_S_S_S_S_iii)
        /*0044*/ 	.word	0x00000000


	//----- nvinfo : EIATTR_MIN_STACK_SIZE
	.align		4
.L_11:
        /*0048*/ 	.byte	0x04, 0x12
        /*004a*/ 	.short	(.L_13 - .L_12)
	.align		4
.L_12:
        /*004c*/ 	.word	index@(_Z7kernel3PfS_S_S_S_S_iii)
        /*0050*/ 	.word	0x00000000


	//----- nvinfo : EIATTR_MIN_STACK_SIZE
	.align		4
.L_13:
        /*0054*/ 	.byte	0x04, 0x12
        /*0056*/ 	.short	(.L_15 - .L_14)
	.align		4
.L_14:
        /*0058*/ 	.word	index@(_Z7kernel2PfS_S_S_S_S_iii)
        /*005c*/ 	.word	0x00000000


	//----- nvinfo : EIATTR_MIN_STACK_SIZE
	.align		4
.L_15:
        /*0060*/ 	.byte	0x04, 0x12
        /*0062*/ 	.short	(.L_17 - .L_16)
	.align		4
.L_16:
        /*0064*/ 	.word	index@(_Z7kernel1PfS_S_S_S_S_iii)
        /*0068*/ 	.word	0x00000000
.L_17:


//--------------------- .nv.compat                --------------------------
	.section	.nv.compat,"",@"SHT_CUDA_COMPAT_INFO"
	.align	4
        /*0000*/ 	.byte	0x02, 0x09, 0x00, 0x00, 0x02, 0x02, 0x01, 0x00, 0x02, 0x05, 0x05, 0x00, 0x03, 0x07, 0x01, 0x01
        /*0010*/ 	.byte	0x02, 0x03, 0x00, 0x00, 0x02, 0x06, 0x01, 0x00, 0x04, 0x0b, 0x08, 0x00, 0x09, 0x00, 0x00, 0x00
        /*0020*/ 	.byte	0x00, 0x00, 0x00, 0x00


//--------------------- .nv.info._Z7kernel3PfS_S_S_S_S_iii --------------------------
	.section	.nv.info._Z7kernel3PfS_S_S_S_S_iii,"",@"SHT_CUDA_INFO"
	.sectionflags	@""
	.align	4


	//----- nvinfo : EIATTR_CUDA_API_VERSION
	.align		4
        /*0000*/ 	.byte	0x04, 0x37
        /*0002*/ 	.short	(.L_19 - .L_18)
.L_18:
        /*0004*/ 	.word	0x00000082


	//----- nvinfo : EIATTR_KPARAM_INFO
	.align		4
.L_19:
        /*0008*/ 	.byte	0x04, 0x17
        /*000a*/ 	.short	(.L_21 - .L_20)
.L_20:
        /*000c*/ 	.word	0x00000000
        /*0010*/ 	.short	0x0008
        /*0012*/ 	.short	0x0038
        /*0014*/ 	.byte	0x00, 0xf0, 0x11, 0x00


	//----- nvinfo : EIATTR_KPARAM_INFO
	.align		4
.L_21:
        /*0018*/ 	.byte	0x04, 0x17
        /*001a*/ 	.short	(.L_23 - .L_22)
.L_22:
        /*001c*/ 	.word	0x00000000
        /*0020*/ 	.short	0x0007
        /*0022*/ 	.short	0x0034
        /*0024*/ 	.byte	0x00, 0xf0, 0x11, 0x00


	//----- nvinfo : EIATTR_KPARAM_INFO
	.align		4
.L_23:
        /*0028*/ 	.byte	0x04, 0x17
        /*002a*/ 	.short	(.L_25 - .L_24)
.L_24:
        /*002c*/ 	.word	0x00000000
        /*0030*/ 	.short	0x0006
        /*0032*/ 	.short	0x0030
        /*0034*/ 	.byte	0x00, 0xf0, 0x11, 0x00


	//----- nvinfo : EIATTR_KPARAM_INFO
	.align		4
.L_25:
        /*0038*/ 	.byte	0x04, 0x17
        /*003a*/ 	.short	(.L_27 - .L_26)
.L_26:
        /*003c*/ 	.word	0x00000000
        /*0040*/ 	.short	0x0005
        /*0042*/ 	.short	0x0028
        /*0044*/ 	.byte	0x00, 0xf5, 0x21, 0x00


	//----- nvinfo : EIATTR_KPARAM_INFO
	.align		4
.L_27:
        /*0048*/ 	.byte	0x04, 0x17
        /*004a*/ 	.short	(.L_29 - .L_28)
.L_28:
        /*004c*/ 	.word	0x00000000
        /*0050*/ 	.short	0x0004
        /*0052*/ 	.short	0x0020
        /*0054*/ 	.byte	0x00, 0xf5, 0x21, 0x00


	//----- nvinfo : EIATTR_KPARAM_INFO
	.align		4
.L_29:
        /*0058*/ 	.byte	0x04, 0x17
        /*005a*/ 	.short	(.L_31 - .L_30)
.L_30:
        /*005c*/ 	.word	0x00000000
        /*0060*/ 	.short	0x0003
        /*0062*/ 	.short	0x0018
        /*0064*/ 	.byte	0x00, 0xf5, 0x21, 0x00


	//----- nvinfo : EIATTR_KPARAM_INFO
	.align		4
.L_31:
        /*0068*/ 	.byte	0x04, 0x17
        /*006a*/ 	.short	(.L_33 - .L_32)
.L_32:
        /*006c*/ 	.word	0x00000000
        /*0070*/ 	.short	0x0002
        /*0072*/ 	.short	0x0010
        /*0074*/ 	.byte	0x00, 0xf5, 0x21, 0x00


	//----- nvinfo : EIATTR_KPARAM_INFO
	.align		4
.L_33:
        /*0078*/ 	.byte	0x04, 0x17
        /*007a*/ 	.short	(.L_35 - .L_34)
.L_34:
        /*007c*/ 	.word	0x00000000
        /*0080*/ 	.short	0x0001
        /*0082*/ 	.short	0x0008
        /*0084*/ 	.byte	0x00, 0xf5, 0x21, 0x00


	//----- nvinfo : EIATTR_KPARAM_INFO
	.align		4
.L_35:
        /*0088*/ 	.byte	0x04, 0x17
        /*008a*/ 	.short	(.L_37 - .L_36)
.L_36:
        /*008c*/ 	.word	0x00000000
        /*0090*/ 	.short	0x0000
        /*0092*/ 	.short	0x0000
        /*0094*/ 	.byte	0x00, 0xf5, 0x21, 0x00


	//----- nvinfo : EIATTR_SPARSE_MMA_MASK
	.align		4
.L_37:
        /*0098*/ 	.byte	0x03, 0x50
        /*009a*/ 	.short	0x0000


	//----- nvinfo : EIATTR_MAXREG_COUNT
	.align		4
        /*009c*/ 	.byte	0x03, 0x1b
        /*009e*/ 	.short	0x00ff


	//----- nvinfo : EIATTR_MERCURY_ISA_VERSION
	.align		4
        /*00a0*/ 	.byte	0x03, 0x5f
        /*00a2*/ 	.short	0x0101


	//----- nvinfo : EIATTR_VRC_CTA_INIT_COUNT
	.align		4
        /*00a4*/ 	.byte	0x02, 0x4a
	.zero		1
	.zero		1


	//----- nvinfo : EIATTR_EXIT_INSTR_OFFSETS
	.align		4
        /*00a8*/ 	.byte	0x04, 0x1c
        /*00aa*/ 	.short	(.L_39 - .L_38)


	//   ....[0]....
.L_38:
        /*00ac*/ 	.word	0x00000080


	//   ....[1]....
        /*00b0*/ 	.word	0x000005d0


	//   ....[2]....
        /*00b4*/ 	.word	0x000007c0


	//----- nvinfo : EIATTR_CBANK_PARAM_SIZE
	.align		4
.L_39:
        /*00b8*/ 	.byte	0x03, 0x19
        /*00ba*/ 	.short	0x003c


	//----- nvinfo : EIATTR_PARAM_CBANK
	.align		4
        /*00bc*/ 	.byte	0x04, 0x0a
        /*00be*/ 	.short	(.L_41 - .L_40)
	.align		4
.L_40:
        /*00c0*/ 	.word	index@(.nv.constant0._Z7kernel3PfS_S_S_S_S_iii)
        /*00c4*/ 	.short	0x0380
        /*00c6*/ 	.short	0x003c


	//----- nvinfo : EIATTR_SW_WAR
	.align		4
.L_41:
        /*00c8*/ 	.byte	0x04, 0x36
        /*00ca*/ 	.short	(.L_43 - .L_42)
.L_42:
        /*00cc*/ 	.word	0x00000008
.L_43:


//--------------------- .nv.info._Z7kernel2PfS_S_S_S_S_iii --------------------------
	.section	.nv.info._Z7kernel2PfS_S_S_S_S_iii,"",@"SHT_CUDA_INFO"
	.sectionflags	@""
	.align	4


	//----- nvinfo : EIATTR_CUDA_API_VERSION
	.align		4
        /*0000*/ 	.byte	0x04, 0x37
        /*0002*/ 	.short	(.L_45 - .L_44)
.L_44:
        /*0004*/ 	.word	0x00000082


	//----- nvinfo : EIATTR_KPARAM_INFO
	.align		4
.L_45:
        /*0008*/ 	.byte	0x04, 0x17
        /*000a*/ 	.short	(.L_47 - .L_46)
.L_46:
        /*000c*/ 	.word	0x00000000
        /*0010*/ 	.short	0x0008
        /*0012*/ 	.short	0x0038
        /*0014*/ 	.byte	0x00, 0xf0, 0x11, 0x00


	//----- nvinfo : EIATTR_KPARAM_INFO
	.align		4
.L_47:
        /*0018*/ 	.byte	0x04, 0x17
        /*001a*/ 	.short	(.L_49 - .L_48)
.L_48:
        /*001c*/ 	.word	0x00000000
        /*0020*/ 	.short	0x0007
        /*0022*/ 	.short	0x0034
        /*0024*/ 	.byte	0x00, 0xf0, 0x11, 0x00


	//----- nvinfo : EIATTR_KPARAM_INFO
	.align		4
.L_49:
        /*0028*/ 	.byte	0x04, 0x17
        /*002a*/ 	.short	(.L_51 - .L_50)
.L_50:
        /*002c*/ 	.word	0x00000000
        /*0030*/ 	.short	0x0006
        /*0032*/ 	.short	0x0030
        /*0034*/ 	.byte	0x00, 0xf0, 0x11, 0x00


	//----- nvinfo : EIATTR_KPARAM_INFO
	.align		4
.L_51:
        /*0038*/ 	.byte	0x04, 0x17
        /*003a*/ 	.short	(.L_53 - .L_52)
.L_52:
        /*003c*/ 	.word	0x00000000
        /*0040*/ 	.short	0x0005
        /*0042*/ 	.short	0x0028
        /*0044*/ 	.byte	0x00, 0xf5, 0x21, 0x00


	//----- nvinfo : EIATTR_KPARAM_INFO
	.align		4
.L_53:
        /*0048*/ 	.byte	0x04, 0x17
        /*004a*/ 	.short	(.L_55 - .L_54)
.L_54:
        /*004c*/ 	.word	0x00000000
        /*0050*/ 	.short	0x0004
        /*0052*/ 	.short	0x0020
        /*0054*/ 	.byte	0x00, 0xf5, 0x21, 0x00


	//----- nvinfo : EIATTR_KPARAM_INFO
	.align		4
.L_55:
        /*0058*/ 	.byte	0x04, 0x17
        /*005a*/ 	.short	(.L_57 - .L_56)
.L_56:
        /*005c*/ 	.word	0x00000000
        /*0060*/ 	.short	0x0003
        /*0062*/ 	.short	0x0018
        /*0064*/ 	.byte	0x00, 0xf5, 0x21, 0x00


	//----- nvinfo : EIATTR_KPARAM_INFO
	.align		4
.L_57:
        /*0068*/ 	.byte	0x04, 0x17
        /*006a*/ 	.short	(.L_59 - .L_58)
.L_58:
        /*006c*/ 	.word	0x00000000
        /*0070*/ 	.short	0x0002
        /*0072*/ 	.short	0x0010
        /*0074*/ 	.byte	0x00, 0xf5, 0x21, 0x00


	//----- nvinfo : EIATTR_KPARAM_INFO
	.align		4
.L_59:
        /*0078*/ 	.byte	0x04, 0x17
        /*007a*/ 	.short	(.L_61 - .L_60)
.L_60:
        /*007c*/ 	.word	0x00000000
        /*0080*/ 	.short	0x0001
        /*0082*/ 	.short	0x0008
        /*0084*/ 	.byte	0x00, 0xf5, 0x21, 0x00


	//----- nvinfo : EIATTR_KPARAM_INFO
	.align		4
.L_61:
        /*0088*/ 	.byte	0x04, 0x17
        /*008a*/ 	.short	(.L_63 - .L_62)
.L_62:
        /*008c*/ 	.word	0x00000000
        /*0090*/ 	.short	0x0000
        /*0092*/ 	.short	0x0000
        /*0094*/ 	.byte	0x00, 0xf5, 0x21, 0x00


	//----- nvinfo : EIATTR_SPARSE_MMA_MASK
	.align		4
.L_63:
        /*0098*/ 	.byte	0x03, 0x50
        /*009a*/ 	.short	0x0000


	//----- nvinfo : EIATTR_MAXREG_COUNT
	.align		4
        /*009c*/ 	.byte	0x03, 0x1b
        /*009e*/ 	.short	0x00ff


	//----- nvinfo : EIATTR_MERCURY_ISA_VERSION
	.align		4
        /*00a0*/ 	.byte	0x03, 0x5f
        /*00a2*/ 	.short	0x0101


	//----- nvinfo : EIATTR_VRC_CTA_INIT_COUNT
	.align		4
        /*00a4*/ 	.byte	0x02, 0x4a
	.zero		1
	.zero		1


	//----- nvinfo : EIATTR_EXIT_INSTR_OFFSETS
	.align		4
        /*00a8*/ 	.byte	0x04, 0x1c
        /*00aa*/ 	.short	(.L_65 - .L_64)


	//   ....[0]....
.L_64:
        /*00ac*/ 	.word	0x00000080


	//   ....[1]....
        /*00b0*/ 	.word	0x00000680


	//   ....[2]....
        /*00b4*/ 	.word	0x000007b0


	//----- nvinfo : EIATTR_CBANK_PARAM_SIZE
	.align		4
.L_65:
        /*00b8*/ 	.byte	0x03, 0x19
        /*00ba*/ 	.short	0x003c


	//----- nvinfo : EIATTR_PARAM_CBANK
	.align		4
        /*00bc*/ 	.byte	0x04, 0x0a
        /*00be*/ 	.short	(.L_67 - .L_66)
	.align		4
.L_66:
        /*00c0*/ 	.word	index@(.nv.constant0._Z7kernel2PfS_S_S_S_S_iii)
        /*00c4*/ 	.short	0x0380
        /*00c6*/ 	.short	0x003c


	//----- nvinfo : EIATTR_SW_WAR
	.align		4
.L_67:
        /*00c8*/ 	.byte	0x04, 0x36
        /*00ca*/ 	.short	(.L_69 - .L_68)
.L_68:
        /*00cc*/ 	.word	0x00000008
.L_69:


//--------------------- .nv.info._Z7kernel1PfS_S_S_S_S_iii --------------------------
	.section	.nv.info._Z7kernel1PfS_S_S_S_S_iii,"",@"SHT_CUDA_INFO"
	.sectionflags	@""
	.align	4


	//----- nvinfo : EIATTR_CUDA_API_VERSION
	.align		4
        /*0000*/ 	.byte	0x04, 0x37
        /*0002*/ 	.short	(.L_71 - .L_70)
.L_70:
        /*0004*/ 	.word	0x00000082


	//----- nvinfo : EIATTR_KPARAM_INFO
	.align		4
.L_71:
        /*0008*/ 	.byte	0x04, 0x17
        /*000a*/ 	.short	(.L_73 - .L_72)
.L_72:
        /*000c*/ 	.word	0x00000000
        /*0010*/ 	.short	0x0008
        /*0012*/ 	.short	0x0038
        /*0014*/ 	.byte	0x00, 0xf0, 0x11, 0x00


	//----- nvinfo : EIATTR_KPARAM_INFO
	.align		4
.L_73:
        /*0018*/ 	.byte	0x04, 0x17
        /*001a*/ 	.short	(.L_75 - .L_74)
.L_74:
        /*001c*/ 	.word	0x00000000
        /*0020*/ 	.short	0x0007
        /*0022*/ 	.short	0x0034
        /*0024*/ 	.byte	0x00, 0xf0, 0x11, 0x00


	//----- nvinfo : EIATTR_KPARAM_INFO
	.align		4
.L_75:
        /*0028*/ 	.byte	0x04, 0x17
        /*002a*/ 	.short	(.L_77 - .L_76)
.L_76:
        /*002c*/ 	.word	0x00000000
        /*0030*/ 	.short	0x0006
        /*0032*/ 	.short	0x0030
        /*0034*/ 	.byte	0x00, 0xf0, 0x11, 0x00


	//----- nvinfo : EIATTR_KPARAM_INFO
	.align		4
.L_77:
        /*0038*/ 	.byte	0x04, 0x17
        /*003a*/ 	.short	(.L_79 - .L_78)
.L_78:
        /*003c*/ 	.word	0x00000000
        /*0040*/ 	.short	0x0005
        /*0042*/ 	.short	0x0028
        /*0044*/ 	.byte	0x00, 0xf5, 0x21, 0x00


	//----- nvinfo : EIATTR_KPARAM_INFO
	.align		4
.L_79:
        /*0048*/ 	.byte	0x04, 0x17
        /*004a*/ 	.short	(.L_81 - .L_80)
.L_80:
        /*004c*/ 	.word	0x00000000
        /*0050*/ 	.short	0x0004
        /*0052*/ 	.short	0x0020
        /*0054*/ 	.byte	0x00, 0xf5, 0x21, 0x00


	//----- nvinfo : EIATTR_KPARAM_INFO
	.align		4
.L_81:
        /*0058*/ 	.byte	0x04, 0x17
        /*005a*/ 	.short	(.L_83 - .L_82)
.L_82:
        /*005c*/ 	.word	0x00000000
        /*0060*/ 	.short	0x0003
        /*0062*/ 	.short	0x0018
        /*0064*/ 	.byte	0x00, 0xf5, 0x21, 0x00


	//----- nvinfo : EIATTR_KPARAM_INFO
	.align		4
.L_83:
        /*0068*/ 	.byte	0x04, 0x17
        /*006a*/ 	.short	(.L_85 - .L_84)
.L_84:
        /*006c*/ 	.word	0x00000000
        /*0070*/ 	.short	0x0002
        /*0072*/ 	.short	0x0010
        /*0074*/ 	.byte	0x00, 0xf5, 0x21, 0x00


	//----- nvinfo : EIATTR_KPARAM_INFO
	.align		4
.L_85:
        /*0078*/ 	.byte	0x04, 0x17
        /*007a*/ 	.short	(.L_87 - .L_86)
.L_86:
        /*007c*/ 	.word	0x00000000
        /*0080*/ 	.short	0x0001
        /*0082*/ 	.short	0x0008
        /*0084*/ 	.byte	0x00, 0xf5, 0x21, 0x00


	//----- nvinfo : EIATTR_KPARAM_INFO
	.align		4
.L_87:
        /*0088*/ 	.byte	0x04, 0x17
        /*008a*/ 	.short	(.L_89 - .L_88)
.L_88:
        /*008c*/ 	.word	0x00000000
        /*0090*/ 	.short	0x0000
        /*0092*/ 	.short	0x0000
        /*0094*/ 	.byte	0x00, 0xf5, 0x21, 0x00


	//----- nvinfo : EIATTR_SPARSE_MMA_MASK
	.align		4
.L_89:
        /*0098*/ 	.byte	0x03, 0x50
        /*009a*/ 	.short	0x0000


	//----- nvinfo : EIATTR_MAXREG_COUNT
	.align		4
        /*009c*/ 	.byte	0x03, 0x1b
        /*009e*/ 	.short	0x00ff


	//----- nvinfo : EIATTR_MERCURY_ISA_VERSION
	.align		4
        /*00a0*/ 	.byte	0x03, 0x5f
        /*00a2*/ 	.short	0x0101


	//----- nvinfo : EIATTR_VRC_CTA_INIT_COUNT
	.align		4
        /*00a4*/ 	.byte	0x02, 0x4a
	.zero		1
	.zero		1


	//----- nvinfo : EIATTR_EXIT_INSTR_OFFSETS
	.align		4
        /*00a8*/ 	.byte	0x04, 0x1c
        /*00aa*/ 	.short	(.L_91 - .L_90)


	//   ....[0]....
.L_90:
        /*00ac*/ 	.word	0x00000080


	//   ....[1]....
        /*00b0*/ 	.word	0x00000370


	//   ....[2]....
        /*00b4*/ 	.word	0x000004b0


	//----- nvinfo : EIATTR_CRS_STACK_SIZE
	.align		4
.L_91:
        /*00b8*/ 	.byte	0x04, 0x1e
        /*00ba*/ 	.short	(.L_93 - .L_92)
.L_92:
        /*00bc*/ 	.word	0x00000000


	//----- nvinfo : EIATTR_CBANK_PARAM_SIZE
	.align		4
.L_93:
        /*00c0*/ 	.byte	0x03, 0x19
        /*00c2*/ 	.short	0x003c


	//----- nvinfo : EIATTR_PARAM_CBANK
	.align		4
        /*00c4*/ 	.byte	0x04, 0x0a
        /*00c6*/ 	.short	(.L_95 - .L_94)
	.align		4
.L_94:
        /*00c8*/ 	.word	index@(.nv.constant0._Z7kernel1PfS_S_S_S_S_iii)
        /*00cc*/ 	.short	0x0380
        /*00ce*/ 	.short	0x003c


	//----- nvinfo : EIATTR_SW_WAR
	.align		4
.L_95:
        /*00d0*/ 	.byte	0x04, 0x36
        /*00d2*/ 	.short	(.L_97 - .L_96)
.L_96:
        /*00d4*/ 	.word	0x00000008
.L_97:


//--------------------- .nv.callgraph             --------------------------
	.section	.nv.callgraph,"",@"SHT_CUDA_CALLGRAPH"
	.align	4
	.sectionentsize	8
	.align		4
        /*0000*/ 	.word	0x00000000
	.align		4
        /*0004*/ 	.word	0xffffffff
	.align		4
        /*0008*/ 	.word	0x00000000
	.align		4
        /*000c*/ 	.word	0xfffffffe
	.align		4
        /*0010*/ 	.word	0x00000000
	.align		4
        /*0014*/ 	.word	0xfffffffd
	.align		4
        /*0018*/ 	.word	0x00000000
	.align		4
        /*001c*/ 	.word	0xfffffffc


//--------------------- .text._Z7kernel3PfS_S_S_S_S_iii --------------------------
	.section	.text._Z7kernel3PfS_S_S_S_S_iii,"ax",@progbits
	.align	128
        .global         _Z7kernel3PfS_S_S_S_S_iii
        .type           _Z7kernel3PfS_S_S_S_S_iii,@function
        .size           _Z7kernel3PfS_S_S_S_S_iii,(.L_x_4 - _Z7kernel3PfS_S_S_S_S_iii)
        .other          _Z7kernel3PfS_S_S_S_S_iii,@"STO_CUDA_ENTRY STV_DEFAULT"
_Z7kernel3PfS_S_S_S_S_iii:
.text._Z7kernel3PfS_S_S_S_S_iii:
[----:B------:R-:W-:Y:S01]  /*0000*/  LDC R1, c[0x0][0x37c] ;  /* 0x0000df00ff017b82 */ /* 0x000fe20000000800 */
[----:B------:R-:W0:Y:S07]  /*0010*/  S2R R0, SR_TID.X ;  /* 0x0000000000007919 */ /* 0x000e2e0000002100 */
[----:B------:R-:W1:Y:S01]  /*0020*/  LDC.64 R4, c[0x0][0x3b0] ;  /* 0x0000ec00ff047b82 */ /* 0x000e620000000a00 */
[----:B------:R-:W0:Y:S01]  /*0030*/  LDCU UR4, c[0x0][0x360] ;  /* 0x00006c00ff0477ac */ /* 0x000e220008000800 */
[----:B------:R-:W0:Y:S01]  /*0040*/  S2R R7, SR_CTAID.X ;  /* 0x0000000000077919 */ /* 0x000e220000002500 */
[----:B-1----:R-:W-:-:S02]  /*0050*/  IMAD R3, R5, R4, RZ ;  /* 0x0000000405037224 */ /* 0x002fc400078e02ff */
[----:B0-----:R-:W-:-:S05]  /*0060*/  IMAD R0, R7, UR4, R0 ;  /* 0x0000000407007c24 */ /* 0x001fca000f8e0200 */
[----:B------:R-:W-:-:S13]  /*0070*/  ISETP.GE.AND P0, PT, R0, R3, PT ;  /* 0x000000030000720c */ /* 0x000fda0003f06270 */
[----:B------:R-:W-:Y:S05]  /*0080*/  @P0 EXIT ;  /* 0x000000000000094d */ /* 0x000fea0003800000 */
[----:B------:R-:W0:Y:S01]  /*0090*/  LDC.64 R2, c[0x0][0x380] ;  /* 0x0000e000ff027b82 */ /* 0x000e220000000a00 */
[----:B------:R-:W-:Y:S01]  /*00a0*/  LOP3.LUT P0, RZ, R7, 0x2, RZ, 0xc0, !PT ;  /* 0x0000000207ff7812 */ /* 0x000fe2000780c0ff */
[----:B------:R-:W1:Y:S06]  /*00b0*/  LDCU.64 UR4, c[0x0][0x358] ;  /* 0x00006b00ff0477ac */ /* 0x000e6c0008000a00 */
[----:B------:R-:W2:Y:S08]  /*00c0*/  LDC R4, c[0x0][0x3b8] ;  /* 0x0000ee00ff047b82 */ /* 0x000eb00000000800 */
[----:B------:R-:W3:Y:S01]  /*00d0*/  LDC.64 R16, c[0x0][0x3a8] ;  /* 0x0000ea00ff107b82 */ /* 0x000ee20000000a00 */
[----:B0-----:R-:W-:-:S05]  /*00e0*/  @!P0 IMAD.WIDE R2, R0, 0x4, R2 ;  /* 0x0000000400028825 */ /* 0x001fca00078e0202 */
[----:B-1----:R0:W4:Y:S01]  /*00f0*/  @!P0 LDG.E R7, desc[UR4][R2.64] ;  /* 0x0000000402078981 */ /* 0x002122000c1e1900 */
[----:B--2---:R-:W-:-:S04]  /*0100*/  IABS R11, R4 ;  /* 0x00000004000b7213 */ /* 0x004fc80000000000 */
[----:B------:R-:W1:Y:S01]  /*0110*/  I2F.RP R6, R11 ;  /* 0x0000000b00067306 */ /* 0x000e620000209400 */
[----:B0-----:R-:W-:-:S07]  /*0120*/  IABS R3, R0 ;  /* 0x0000000000037213 */ /* 0x001fce0000000000 */
[----:B-1----:R-:W0:Y:S02]  /*0130*/  MUFU.RCP R6, R6 ;  /* 0x0000000600067308 */ /* 0x002e240000001000 */
[----:B0-----:R-:W-:-:S06]  /*0140*/  IADD3 R8, PT, PT, R6, 0xffffffe, RZ ;  /* 0x0ffffffe06087810 */ /* 0x001fcc0007ffe0ff */
[----:B------:R0:W1:Y:S02]  /*0150*/  F2I.FTZ.U32.TRUNC.NTZ R9, R8 ;  /* 0x0000000800097305 */ /* 0x000064000021f000 */
[----:B0-----:R-:W-:Y:S01]  /*0160*/  IMAD.MOV.U32 R8, RZ, RZ, RZ ;  /* 0x000000ffff087224 */ /* 0x001fe200078e00ff */
[----:B-1----:R-:W-:-:S05]  /*0170*/  IADD3 R10, PT, PT, RZ, -R9, RZ ;  /* 0x80000009ff0a7210 */ /* 0x002fca0007ffe0ff */
[----:B------:R-:W-:-:S04]  /*0180*/  IMAD R13, R10, R11, RZ ;  /* 0x0000000b0a0d7224 */ /* 0x000fc800078e02ff */
[----:B------:R-:W-:Y:S01]  /*0190*/  IMAD.HI.U32 R2, R9, R13, R8 ;  /* 0x0000000d09027227 */ /* 0x000fe200078e0008 */
[----:B------:R-:W-:Y:S02]  /*01a0*/  MOV R9, R3 ;  /* 0x0000000300097202 */ /* 0x000fe40000000f00 */
[----:B------:R-:W-:-:S03]  /*01b0*/  IABS R3, R5 ;  /* 0x0000000500037213 */ /* 0x000fc60000000000 */
[----:B------:R-:W-:-:S04]  /*01c0*/  IMAD.HI.U32 R6, R2, R9, RZ ;  /* 0x0000000902067227 */ /* 0x000fc800078e00ff */
[----:B------:R-:W-:Y:S01]  /*01d0*/  IMAD.MOV.U32 R2, RZ, RZ, R3 ;  /* 0x000000ffff027224 */ /* 0x000fe200078e0003 */
[----:B------:R-:W-:-:S03]  /*01e0*/  IADD3 R8, PT, PT, -R6, RZ, RZ ;  /* 0x000000ff06087210 */ /* 0x000fc60007ffe1ff */
[----:B------:R-:W0:Y:S02]  /*01f0*/  I2F.RP R3, R2 ;  /* 0x0000000200037306 */ /* 0x000e240000209400 */
[----:B------:R-:W-:-:S05]  /*0200*/  IMAD R8, R11, R8, R9 ;  /* 0x000000080b087224 */ /* 0x000fca00078e0209 */
[----:B------:R-:W-:Y:S01]  /*0210*/  ISETP.GT.U32.AND P2, PT, R11, R8, PT ;  /* 0x000000080b00720c */ /* 0x000fe20003f44070 */
[----:B0-----:R-:W0:-:S12]  /*0220*/  MUFU.RCP R3, R3 ;  /* 0x0000000300037308 */ /* 0x001e180000001000 */
[----:B------:R-:W-:Y:S01]  /*0230*/  @!P2 IMAD.IADD R8, R8, 0x1, -R11 ;  /* 0x000000010808a824 */ /* 0x000fe200078e0a0b */
[----:B------:R-:W-:Y:S02]  /*0240*/  @!P2 IADD3 R6, PT, PT, R6, 0x1, RZ ;  /* 0x000000010606a810 */ /* 0x000fe40007ffe0ff */
[----:B------:R-:W-:Y:S02]  /*0250*/  ISETP.NE.AND P2, PT, R4, RZ, PT ;  /* 0x000000ff0400720c */ /* 0x000fe40003f45270 */
[----:B------:R-:W-:Y:S02]  /*0260*/  ISETP.GE.U32.AND P1, PT, R8, R11, PT ;  /* 0x0000000b0800720c */ /* 0x000fe40003f26070 */
[----:B------:R-:W-:-:S04]  /*0270*/  LOP3.LUT R8, R0, R4, RZ, 0x3c, !PT ;  /* 0x0000000400087212 */ /* 0x000fc800078e3cff */
[----:B------:R-:W-:Y:S01]  /*0280*/  ISETP.GE.AND P3, PT, R8, RZ, PT ;  /* 0x000000ff0800720c */ /* 0x000fe20003f66270 */
[----:B0-----:R-:W-:-:S04]  /*0290*/  VIADD R10, R3, 0xffffffe ;  /* 0x0ffffffe030a7836 */ /* 0x001fc80000000000 */
[----:B------:R0:W1:Y:S02]  /*02a0*/  F2I.FTZ.U32.TRUNC.NTZ R11, R10 ;  /* 0x0000000a000b7305 */ /* 0x000064000021f000 */
[----:B------:R-:W-:-:S06]  /*02b0*/  @P1 IADD3 R6, PT, PT, R6, 0x1, RZ ;  /* 0x0000000106061810 */ /* 0x000fcc0007ffe0ff */
[----:B------:R-:W-:Y:S01]  /*02c0*/  @!P3 IMAD.MOV R6, RZ, RZ, -R6 ;  /* 0x000000ffff06b224 */ /* 0x000fe200078e0a06 */
[----:B------:R-:W-:Y:S01]  /*02d0*/  @!P2 LOP3.LUT R6, RZ, R4, RZ, 0x33, !PT ;  /* 0x00000004ff06a212 */ /* 0x000fe200078e33ff */
[----:B0-----:R-:W-:-:S04]  /*02e0*/  IMAD.MOV.U32 R10, RZ, RZ, RZ ;  /* 0x000000ffff0a7224 */ /* 0x001fc800078e00ff */
[----:B------:R-:W-:Y:S01]  /*02f0*/  IMAD R3, R6, R4, RZ ;  /* 0x0000000406037224 */ /* 0x000fe200078e02ff */
[----:B-1----:R-:W-:-:S03]  /*0300*/  IADD3 R13, PT, PT, RZ, -R11, RZ ;  /* 0x8000000bff0d7210 */ /* 0x002fc60007ffe0ff */
[----:B------:R-:W-:Y:S02]  /*0310*/  IMAD.IADD R6, R0, 0x1, -R3 ;  /* 0x0000000100067824 */ /* 0x000fe400078e0a03 */
[----:B------:R-:W-:-:S03]  /*0320*/  IMAD R13, R13, R2, RZ ;  /* 0x000000020d0d7224 */ /* 0x000fc600078e02ff */
[----:B------:R-:W-:-:S04]  /*0330*/  LEA R3, R3, R6, 0x1 ;  /* 0x0000000603037211 */ /* 0x000fc800078e08ff */
[----:B------:R-:W-:Y:S01]  /*0340*/  IADD3 R8, PT, PT, R3, R4, RZ ;  /* 0x0000000403087210 */ /* 0x000fe20007ffe0ff */
[----:B------:R-:W-:Y:S02]  /*0350*/  IMAD.HI.U32 R4, R11, R13, R10 ;  /* 0x0000000d0b047227 */ /* 0x000fe400078e000a */
[----:B------:R-:W0:Y:S01]  /*0360*/  LDC.64 R10, c[0x0][0x398] ;  /* 0x0000e600ff0a7b82 */ /* 0x000e220000000a00 */
[----:B------:R-:W-:Y:S02]  /*0370*/  IABS R15, R8 ;  /* 0x00000008000f7213 */ /* 0x000fe40000000000 */
[----:B------:R-:W-:Y:S01]  /*0380*/  ISETP.GE.AND P3, PT, R8, RZ, PT ;  /* 0x000000ff0800720c */ /* 0x000fe20003f66270 */
[----:B------:R-:W-:-:S04]  /*0390*/  IMAD.HI.U32 R6, R4, R9, RZ ;  /* 0x0000000904067227 */ /* 0x000fc800078e00ff */
[----:B------:R-:W-:Y:S02]  /*03a0*/  IMAD.MOV R13, RZ, RZ, -R6 ;  /* 0x000000ffff0d7224 */ /* 0x000fe400078e0a06 */
[----:B------:R-:W-:-:S04]  /*03b0*/  IMAD.HI.U32 R6, R4, R15, RZ ;  /* 0x0000000f04067227 */ /* 0x000fc800078e00ff */
[----:B------:R-:W-:Y:S01]  /*03c0*/  IMAD R13, R2, R13, R9 ;  /* 0x0000000d020d7224 */ /* 0x000fe200078e0209 */
[----:B------:R-:W-:Y:S01]  /*03d0*/  IADD3 R6, PT, PT, -R6, RZ, RZ ;  /* 0x000000ff06067210 */ /* 0x000fe20007ffe1ff */
[----:B------:R-:W1:Y:S03]  /*03e0*/  LDC.64 R8, c[0x0][0x388] ;  /* 0x0000e200ff087b82 */ /* 0x000e660000000a00 */
[C---:B------:R-:W-:Y:S01]  /*03f0*/  ISETP.GT.U32.AND P1, PT, R2.reuse, R13, PT ;  /* 0x0000000d0200720c */ /* 0x040fe20003f24070 */
[----:B------:R-:W-:Y:S01]  /*0400*/  IMAD R15, R2, R6, R15 ;  /* 0x00000006020f7224 */ /* 0x000fe200078e020f */
[----:B------:R-:W-:-:S04]  /*0410*/  LOP3.LUT R6, RZ, R5, RZ, 0x33, !PT ;  /* 0x00000005ff067212 */ /* 0x000fc800078e33ff */
[----:B------:R-:W-:-:S07]  /*0420*/  ISETP.GT.U32.AND P2, PT, R2, R15, PT ;  /* 0x0000000f0200720c */ /* 0x000fce0003f44070 */
[----:B------:R-:W-:-:S05]  /*0430*/  @!P1 IMAD.IADD R13, R13, 0x1, -R2 ;  /* 0x000000010d0d9824 */ /* 0x000fca00078e0a02 */
[----:B------:R-:W-:Y:S02]  /*0440*/  ISETP.GT.U32.AND P1, PT, R2, R13, PT ;  /* 0x0000000d0200720c */ /* 0x000fe40003f24070 */
[----:B------:R-:W-:Y:S01]  /*0450*/  @!P2 IADD3 R15, PT, PT, R15, -R2, RZ ;  /* 0x800000020f0fa210 */ /* 0x000fe20007ffe0ff */
[C---:B-1----:R-:W-:Y:S01]  /*0460*/  @!P0 IMAD.WIDE R8, R0.reuse, 0x4, R8 ;  /* 0x0000000400088825 */ /* 0x042fe200078e0208 */
[----:B------:R-:W-:Y:S02]  /*0470*/  ISETP.GE.AND P2, PT, R0, RZ, PT ;  /* 0x000000ff0000720c */ /* 0x000fe40003f46270 */
[----:B------:R-:W-:-:S07]  /*0480*/  ISETP.GT.U32.AND P4, PT, R2, R15, PT ;  /* 0x0000000f0200720c */ /* 0x000fce0003f84070 */
[----:B------:R-:W-:Y:S01]  /*0490*/  @!P1 IMAD.IADD R13, R13, 0x1, -R2 ;  /* 0x000000010d0d9824 */ /* 0x000fe200078e0a02 */
[----:B------:R-:W-:-:S03]  /*04a0*/  ISETP.NE.AND P1, PT, R5, RZ, PT ;  /* 0x000000ff0500720c */ /* 0x000fc60003f25270 */
[----:B------:R-:W-:Y:S02]  /*04b0*/  @!P2 IMAD.MOV R13, RZ, RZ, -R13 ;  /* 0x000000ffff0da224 */ /* 0x000fe400078e0a0d */
[----:B------:R-:W-:-:S03]  /*04c0*/  @!P4 IADD3 R15, PT, PT, R15, -R2, RZ ;  /* 0x800000020f0fc210 */ /* 0x000fc60007ffe0ff */
[----:B------:R-:W-:Y:S02]  /*04d0*/  SEL R5, R6, R13, !P1 ;  /* 0x0000000d06057207 */ /* 0x000fe40004800000 */
[----:B------:R-:W-:-:S03]  /*04e0*/  @!P3 IADD3 R15, PT, PT, -R15, RZ, RZ ;  /* 0x000000ff0f0fb210 */ /* 0x000fc60007ffe1ff */
[----:B------:R-:W-:Y:S01]  /*04f0*/  IMAD.IADD R5, R0, 0x1, -R5 ;  /* 0x0000000100057824 */ /* 0x000fe200078e0a05 */
[----:B------:R-:W-:Y:S02]  /*0500*/  SEL R12, R6, R15, !P1 ;  /* 0x0000000f060c7207 */ /* 0x000fe40004800000 */
[----:B------:R-:W1:Y:S02]  /*0510*/  LDC.64 R14, c[0x0][0x390] ;  /* 0x0000e400ff0e7b82 */ /* 0x000e640000000a00 */
[----:B------:R-:W-:-:S05]  /*0520*/  IADD3 R19, PT, PT, R5, R12, RZ ;  /* 0x0000000c05137210 */ /* 0x000fca0007ffe0ff */
[C---:B0-----:R-:W-:Y:S01]  /*0530*/  @!P0 IMAD.WIDE R10, R19.reuse, 0x4, R10 ;  /* 0x00000004130a8825 */ /* 0x041fe200078e020a */
[----:B------:R-:W0:Y:S04]  /*0540*/  LDC.64 R12, c[0x0][0x3a0] ;  /* 0x0000e800ff0c7b82 */ /* 0x000e280000000a00 */
[----:B----4-:R2:W-:Y:S04]  /*0550*/  @!P0 STG.E desc[UR4][R10.64], R7 ;  /* 0x000000070a008986 */ /* 0x0105e8000c101904 */
[----:B------:R-:W4:Y:S01]  /*0560*/  @!P0 LDG.E R9, desc[UR4][R8.64] ;  /* 0x0000000408098981 */ /* 0x000f22000c1e1900 */
[----:B0-----:R-:W-:-:S04]  /*0570*/  @!P0 IMAD.WIDE R12, R19, 0x4, R12 ;  /* 0x00000004130c8825 */ /* 0x001fc800078e020c */
[----:B-1----:R-:W-:Y:S01]  /*0580*/  @!P0 IMAD.WIDE R14, R0, 0x4, R14 ;  /* 0x00000004000e8825 */ /* 0x002fe200078e020e */
[----:B----4-:R2:W-:Y:S05]  /*0590*/  @!P0 STG.E desc[UR4][R12.64], R9 ;  /* 0x000000090c008986 */ /* 0x0105ea000c101904 */
[----:B------:R-:W4:Y:S01]  /*05a0*/  @!P0 LDG.E R15, desc[UR4][R14.64] ;  /* 0x000000040e0f8981 */ /* 0x000f22000c1e1900 */
[----:B---3--:R-:W-:-:S05]  /*05b0*/  @!P0 IMAD.WIDE R16, R19, 0x4, R16 ;  /* 0x0000000413108825 */ /* 0x008fca00078e0210 */
[----:B----4-:R2:W-:Y:S01]  /*05c0*/  @!P0 STG.E desc[UR4][R16.64], R15 ;  /* 0x0000000f10008986 */ /* 0x0105e2000c101904 */
[----:B------:R-:W-:Y:S05]  /*05d0*/  @!P0 EXIT ;  /* 0x000000000000894d */ /* 0x000fea0003800000 */
[----:B--2---:R-:W0:Y:S01]  /*05e0*/  LDC.64 R8, c[0x0][0x380] ;  /* 0x0000e000ff087b82 */ /* 0x004e220000000a00 */
[----:B------:R-:W-:Y:S02]  /*05f0*/  IABS R7, R3 ;  /* 0x0000000300077213 */ /* 0x000fe40000000000 */
[----:B------:R-:W-:-:S05]  /*0600*/  ISETP.GE.AND P2, PT, R3, RZ, PT ;  /* 0x000000ff0300720c */ /* 0x000fca0003f46270 */
[----:B------:R-:W1:Y:S01]  /*0610*/  LDC.64 R10, c[0x0][0x398] ;  /* 0x0000e600ff0a7b82 */ /* 0x000e620000000a00 */
[----:B0-----:R-:W-:-:S05]  /*0620*/  IMAD.WIDE R8, R0, 0x4, R8 ;  /* 0x0000000400087825 */ /* 0x001fca00078e0208 */
[----:B------:R0:W2:Y:S01]  /*0630*/  LDG.E R13, desc[UR4][R8.64] ;  /* 0x00000004080d7981 */ /* 0x0000a2000c1e1900 */
[----:B------:R-:W-:-:S04]  /*0640*/  IMAD.HI.U32 R4, R4, R7, RZ ;  /* 0x0000000704047227 */ /* 0x000fc800078e00ff */
[----:B------:R-:W-:-:S04]  /*0650*/  IMAD.MOV R4, RZ, RZ, -R4 ;  /* 0x000000ffff047224 */ /* 0x000fc800078e0a04 */
[C---:B------:R-:W-:Y:S01]  /*0660*/  IMAD R7, R2.reuse, R4, R7 ;  /* 0x0000000402077224 */ /* 0x040fe200078e0207 */
[----:B0-----:R-:W0:Y:S04]  /*0670*/  LDC.64 R8, c[0x0][0x388] ;  /* 0x0000e200ff087b82 */ /* 0x001e280000000a00 */
[----:B------:R-:W-:-:S13]  /*0680*/  ISETP.GT.U32.AND P0, PT, R2, R7, PT ;  /* 0x000000070200720c */ /* 0x000fda0003f04070 */
[----:B------:R-:W-:-:S04]  /*0690*/  @!P0 IADD3 R7, PT, PT, R7, -R2, RZ ;  /* 0x8000000207078210 */ /* 0x000fc80007ffe0ff */
[----:B------:R-:W-:Y:S01]  /*06a0*/  ISETP.GT.U32.AND P0, PT, R2, R7, PT ;  /* 0x000000070200720c */ /* 0x000fe20003f04070 */
[----:B0-----:R-:W-:-:S12]  /*06b0*/  IMAD.WIDE R8, R0, 0x4, R8 ;  /* 0x0000000400087825 */ /* 0x001fd800078e0208 */
[----:B------:R-:W-:-:S05]  /*06c0*/  @!P0 IMAD.IADD R7, R7, 0x1, -R2 ;  /* 0x0000000107078824 */ /* 0x000fca00078e0a02 */
[----:B------:R-:W-:-:S04]  /*06d0*/  @!P2 IADD3 R7, PT, PT, -R7, RZ, RZ ;  /* 0x000000ff0707a210 */ /* 0x000fc80007ffe1ff */
[----:B------:R-:W-:-:S05]  /*06e0*/  SEL R6, R6, R7, !P1 ;  /* 0x0000000706067207 */ /* 0x000fca0004800000 */
[----:B------:R-:W-:Y:S02]  /*06f0*/  IMAD.IADD R15, R5, 0x1, R6 ;  /* 0x00000001050f7824 */ /* 0x000fe400078e0206 */
[----:B------:R-:W0:Y:S02]  /*0700*/  LDC.64 R4, c[0x0][0x3a0] ;  /* 0x0000e800ff047b82 */ /* 0x000e240000000a00 */
[----:B-1----:R-:W-:-:S06]  /*0710*/  IMAD.WIDE R2, R15, 0x4, R10 ;  /* 0x000000040f027825 */ /* 0x002fcc00078e020a */
[----:B------:R-:W1:Y:S01]  /*0720*/  LDC.64 R6, c[0x0][0x390] ;  /* 0x0000e400ff067b82 */ /* 0x000e620000000a00 */
[----:B--2---:R-:W-:Y:S04]  /*0730*/  STG.E desc[UR4][R2.64], R13 ;  /* 0x0000000d02007986 */ /* 0x004fe8000c101904 */
[----:B------:R-:W2:Y:S01]  /*0740*/  LDG.E R9, desc[UR4][R8.64] ;  /* 0x0000000408097981 */ /* 0x000ea2000c1e1900 */
[----:B0-----:R-:W-:-:S04]  /*0750*/  IMAD.WIDE R4, R15, 0x4, R4 ;  /* 0x000000040f047825 */ /* 0x001fc800078e0204 */
[----:B-1----:R-:W-:Y:S02]  /*0760*/  IMAD.WIDE R10, R0, 0x4, R6 ;  /* 0x00000004000a7825 */ /* 0x002fe400078e0206 */
[----:B------:R-:W0:Y:S01]  /*0770*/  LDC.64 R6, c[0x0][0x3a8] ;  /* 0x0000ea00ff067b82 */ /* 0x000e220000000a00 */
[----:B--2---:R-:W-:Y:S04]  /*0780*/  STG.E desc[UR4][R4.64], R9 ;  /* 0x0000000904007986 */ /* 0x004fe8000c101904 */
[----:B------:R-:W2:Y:S01]  /*0790*/  LDG.E R11, desc[UR4][R10.64] ;  /* 0x000000040a0b7981 */ /* 0x000ea2000c1e1900 */
[----:B0-----:R-:W-:-:S05]  /*07a0*/  IMAD.WIDE R6, R15, 0x4, R6 ;  /* 0x000000040f067825 */ /* 0x001fca00078e0206 */
[----:B--2---:R-:W-:Y:S01]  /*07b0*/  STG.E desc[UR4][R6.64], R11 ;  /* 0x0000000b06007986 */ /* 0x004fe2000c101904 */
[----:B------:R-:W-:Y:S05]  /*07c0*/  EXIT ;  /* 0x000000000000794d */ /* 0x000fea0003800000 */
.L_x_0:
[----:B------:R-:W-:-:S00]  /*07d0*/  BRA `(.L_x_0) ;  /* 0xfffffffc00fc7947 */ /* 0x000fc0000383ffff */
[----:B------:R-:W-:-:S00]  /*07e0*/  NOP ;  /* 0x0000000000007918 */ /* 0x000fc00000000000 */
        /* <DEDUP_REMOVED lines=9> */
.L_x_4:


//--------------------- .text._Z7kernel2PfS_S_S_S_S_iii --------------------------
	.section	.text._Z7kernel2PfS_S_S_S_S_iii,"ax",@progbits
	.align	128
        .global         _Z7kernel2PfS_S_S_S_S_iii
        .type           _Z7kernel2PfS_S_S_S_S_iii,@function
        .size           _Z7kernel2PfS_S_S_S_S_iii,(.L_x_5 - _Z7kernel2PfS_S_S_S_S_iii)
        .other          _Z7kernel2PfS_S_S_S_S_iii,@"STO_CUDA_ENTRY STV_DEFAULT"
_Z7kernel2PfS_S_S_S_S_iii:
.text._Z7kernel2PfS_S_S_S_S_iii:
        /* <DEDUP_REMOVED lines=9> */
[----:B------:R-:W0:Y:S01]  /*0090*/  LDC R2, c[0x0][0x3b8] ;  /* 0x0000ee00ff027b82 */ /* 0x000e220000000800 */
[----:B------:R-:W-:Y:S01]  /*00a0*/  IABS R11, R5 ;  /* 0x00000005000b7213 */ /* 0x000fe20000000000 */
[----:B------:R-:W1:Y:S01]  /*00b0*/  LDCU.64 UR4, c[0x0][0x358] ;  /* 0x00006b00ff0477ac */ /* 0x000e620008000a00 */
[----:B0-----:R-:W-:-:S04]  /*00c0*/  IABS R10, R2 ;  /* 0x00000002000a7213 */ /* 0x001fc80000000000 */
[----:B------:R-:W0:Y:S08]  /*00d0*/  I2F.RP R4, R10 ;  /* 0x0000000a00047306 */ /* 0x000e300000209400 */
[----:B0-----:R-:W0:Y:S02]  /*00e0*/  MUFU.RCP R4, R4 ;  /* 0x0000000400047308 */ /* 0x001e240000001000 */
[----:B0-----:R-:W-:Y:S01]  /*00f0*/  VIADD R6, R4, 0xffffffe ;  /* 0x0ffffffe04067836 */ /* 0x001fe20000000000 */
[----:B------:R-:W-:-:S05]  /*0100*/  IABS R4, R3 ;  /* 0x0000000300047213 */ /* 0x000fca0000000000 */
[----:B------:R0:W2:Y:S02]  /*0110*/  F2I.FTZ.U32.TRUNC.NTZ R7, R6 ;  /* 0x0000000600077305 */ /* 0x0000a4000021f000 */
[----:B0-----:R-:W-:Y:S02]  /*0120*/  HFMA2 R6, -RZ, RZ, 0, 0 ;  /* 0x00000000ff067431 */ /* 0x001fe400000001ff */
[----:B--2---:R-:W-:-:S04]  /*0130*/  IMAD.MOV R9, RZ, RZ, -R7 ;  /* 0x000000ffff097224 */ /* 0x004fc800078e0a07 */
[----:B------:R-:W-:-:S04]  /*0140*/  IMAD R9, R9, R10, RZ ;  /* 0x0000000a09097224 */ /* 0x000fc800078e02ff */
[----:B------:R-:W-:Y:S02]  /*0150*/  IMAD.HI.U32 R8, R7, R9, R6 ;  /* 0x0000000907087227 */ /* 0x000fe400078e0006 */
[----:B------:R-:W0:Y:S02]  /*0160*/  I2F.RP R6, R4 ;  /* 0x0000000400067306 */ /* 0x000e240000209400 */
[----:B------:R-:W-:-:S04]  /*0170*/  IMAD.MOV.U32 R7, RZ, RZ, R11 ;  /* 0x000000ffff077224 */ /* 0x000fc800078e000b */
[----:B------:R-:W-:-:S05]  /*0180*/  IMAD.HI.U32 R8, R8, R7, RZ ;  /* 0x0000000708087227 */ /* 0x000fca00078e00ff */
[----:B------:R-:W-:Y:S01]  /*0190*/  IADD3 R9, PT, PT, -R8, RZ, RZ ;  /* 0x000000ff08097210 */ /* 0x000fe20007ffe1ff */
[----:B0-----:R-:W0:Y:S04]  /*01a0*/  MUFU.RCP R6, R6 ;  /* 0x0000000600067308 */ /* 0x001e280000001000 */
[----:B------:R-:W-:-:S05]  /*01b0*/  IMAD R9, R10, R9, R7 ;  /* 0x000000090a097224 */ /* 0x000fca00078e0207 */
[----:B------:R-:W-:-:S13]  /*01c0*/  ISETP.GT.U32.AND P1, PT, R10, R9, PT ;  /* 0x000000090a00720c */ /* 0x000fda0003f24070 */
[----:B------:R-:W-:Y:S02]  /*01d0*/  @!P1 IMAD.IADD R9, R9, 0x1, -R10 ;  /* 0x0000000109099824 */ /* 0x000fe400078e0a0a */
[----:B------:R-:W-:Y:S01]  /*01e0*/  @!P1 VIADD R8, R8, 0x1 ;  /* 0x0000000108089836 */ /* 0x000fe20000000000 */
[----:B------:R-:W-:Y:S02]  /*01f0*/  ISETP.NE.AND P1, PT, R2, RZ, PT ;  /* 0x000000ff0200720c */ /* 0x000fe40003f25270 */
[----:B------:R-:W-:Y:S02]  /*0200*/  ISETP.GE.U32.AND P0, PT, R9, R10, PT ;  /* 0x0000000a0900720c */ /* 0x000fe40003f06070 */
[----:B0-----:R-:W-:Y:S02]  /*0210*/  IADD3 R10, PT, PT, R6, 0xffffffe, RZ ;  /* 0x0ffffffe060a7810 */ /* 0x001fe40007ffe0ff */
[----:B------:R-:W-:Y:S02]  /*0220*/  LOP3.LUT R9, R5, R2, RZ, 0x3c, !PT ;  /* 0x0000000205097212 */ /* 0x000fe400078e3cff */
[----:B------:R0:W2:Y:S02]  /*0230*/  F2I.FTZ.U32.TRUNC.NTZ R11, R10 ;  /* 0x0000000a000b7305 */ /* 0x0000a4000021f000 */
[----:B------:R-:W-:-:S05]  /*0240*/  ISETP.GE.AND P2, PT, R9, RZ, PT ;  /* 0x000000ff0900720c */ /* 0x000fca0003f46270 */
[----:B------:R-:W-:Y:S02]  /*0250*/  @P0 IADD3 R8, PT, PT, R8, 0x1, RZ ;  /* 0x0000000108080810 */ /* 0x000fe40007ffe0ff */
[----:B0-----:R-:W-:-:S06]  /*0260*/  MOV R10, RZ ;  /* 0x000000ff000a7202 */ /* 0x001fcc0000000f00 */
[----:B------:R-:W-:Y:S01]  /*0270*/  @!P2 IMAD.MOV R8, RZ, RZ, -R8 ;  /* 0x000000ffff08a224 */ /* 0x000fe200078e0a08 */
[----:B--2---:R-:W-:Y:S02]  /*0280*/  IADD3 R13, PT, PT, RZ, -R11, RZ ;  /* 0x8000000bff0d7210 */ /* 0x004fe40007ffe0ff */
[----:B------:R-:W-:-:S03]  /*0290*/  @!P1 LOP3.LUT R8, RZ, R2, RZ, 0x33, !PT ;  /* 0x00000002ff089212 */ /* 0x000fc600078e33ff */
[----:B------:R-:W-:Y:S02]  /*02a0*/  IMAD R13, R13, R4, RZ ;  /* 0x000000040d0d7224 */ /* 0x000fe400078e02ff */
[----:B------:R-:W-:Y:S02]  /*02b0*/  IMAD R8, R8, R2, RZ ;  /* 0x0000000208087224 */ /* 0x000fe400078e02ff */
[----:B------:R-:W-:-:S04]  /*02c0*/  IMAD.HI.U32 R10, R11, R13, R10 ;  /* 0x0000000d0b0a7227 */ /* 0x000fc800078e000a */
[----:B------:R-:W-:Y:S02]  /*02d0*/  IMAD.IADD R9, R5, 0x1, -R8 ;  /* 0x0000000105097824 */ /* 0x000fe400078e0a08 */
[----:B------:R-:W-:-:S04]  /*02e0*/  IMAD.HI.U32 R6, R10, R7, RZ ;  /* 0x000000070a067227 */ /* 0x000fc800078e00ff */
[----:B------:R-:W-:Y:S01]  /*02f0*/  IMAD R9, R8, 0x2, R9 ;  /* 0x0000000208097824 */ /* 0x000fe200078e0209 */
[----:B------:R-:W-:-:S04]  /*0300*/  IADD3 R11, PT, PT, -R6, RZ, RZ ;  /* 0x000000ff060b7210 */ /* 0x000fc80007ffe1ff */
[----:B------:R-:W-:Y:S01]  /*0310*/  IABS R13, R9 ;  /* 0x00000009000d7213 */ /* 0x000fe20000000000 */
[----:B------:R-:W-:-:S04]  /*0320*/  IMAD R11, R4, R11, R7 ;  /* 0x0000000b040b7224 */ /* 0x000fc800078e0207 */
[----:B------:R-:W-:Y:S01]  /*0330*/  IMAD.HI.U32 R6, R10, R13, RZ ;  /* 0x0000000d0a067227 */ /* 0x000fe200078e00ff */
[----:B------:R-:W-:-:S03]  /*0340*/  ISETP.GT.U32.AND P0, PT, R4, R11, PT ;  /* 0x0000000b0400720c */ /* 0x000fc60003f04070 */
[----:B------:R-:W-:-:S04]  /*0350*/  IMAD.MOV R6, RZ, RZ, -R6 ;  /* 0x000000ffff067224 */ /* 0x000fc800078e0a06 */
[C---:B------:R-:W-:Y:S02]  /*0360*/  IMAD R13, R4.reuse, R6, R13 ;  /* 0x00000006040d7224 */ /* 0x040fe400078e020d */
[----:B------:R-:W0:Y:S03]  /*0370*/  LDC.64 R6, c[0x0][0x380] ;  /* 0x0000e000ff067b82 */ /* 0x000e260000000a00 */
[C---:B------:R-:W-:Y:S02]  /*0380*/  ISETP.GT.U32.AND P2, PT, R4.reuse, R13, PT ;  /* 0x0000000d0400720c */ /* 0x040fe40003f44070 */
[----:B------:R-:W-:Y:S02]  /*0390*/  @!P0 IADD3 R11, PT, PT, R11, -R4, RZ ;  /* 0x800000040b0b8210 */ /* 0x000fe40007ffe0ff */
[----:B------:R-:W-:Y:S02]  /*03a0*/  ISETP.GE.AND P0, PT, R5, RZ, PT ;  /* 0x000000ff0500720c */ /* 0x000fe40003f06270 */
[----:B------:R-:W-:-:S07]  /*03b0*/  ISETP.GT.U32.AND P1, PT, R4, R11, PT ;  /* 0x0000000b0400720c */ /* 0x000fce0003f24070 */
[----:B------:R-:W-:-:S05]  /*03c0*/  @!P2 IMAD.IADD R13, R13, 0x1, -R4 ;  /* 0x000000010d0da824 */ /* 0x000fca00078e0a04 */
[----:B------:R-:W-:Y:S02]  /*03d0*/  ISETP.GT.U32.AND P2, PT, R4, R13, PT ;  /* 0x0000000d0400720c */ /* 0x000fe40003f44070 */
[----:B------:R-:W-:Y:S02]  /*03e0*/  @!P1 IADD3 R11, PT, PT, R11, -R4, RZ ;  /* 0x800000040b0b9210 */ /* 0x000fe40007ffe0ff */
[----:B------:R-:W-:Y:S02]  /*03f0*/  ISETP.GE.AND P1, PT, R9, RZ, PT ;  /* 0x000000ff0900720c */ /* 0x000fe40003f26270 */
[----:B------:R-:W-:Y:S02]  /*0400*/  @!P0 IADD3 R11, PT, PT, -R11, RZ, RZ ;  /* 0x000000ff0b0b8210 */ /* 0x000fe40007ffe1ff */
[----:B------:R-:W-:-:S05]  /*0410*/  LOP3.LUT P0, RZ, R0, 0x2, RZ, 0xc0, !PT ;  /* 0x0000000200ff7812 */ /* 0x000fca000780c0ff */
[----:B------:R-:W-:Y:S01]  /*0420*/  @!P2 IMAD.IADD R13, R13, 0x1, -R4 ;  /* 0x000000010d0da824 */ /* 0x000fe200078e0a04 */
[----:B------:R-:W-:Y:S02]  /*0430*/  ISETP.NE.AND P2, PT, R3, RZ, PT ;  /* 0x000000ff0300720c */ /* 0x000fe40003f45270 */
[----:B------:R-:W-:Y:S01]  /*0440*/  LOP3.LUT R3, RZ, R3, RZ, 0x33, !PT ;  /* 0x00000003ff037212 */ /* 0x000fe200078e33ff */
[----:B------:R-:W-:-:S03]  /*0450*/  @!P1 IMAD.MOV R13, RZ, RZ, -R13 ;  /* 0x000000ffff0d9224 */ /* 0x000fc600078e0a0d */
[----:B------:R-:W-:-:S04]  /*0460*/  SEL R0, R3, R11, !P2 ;  /* 0x0000000b03007207 */ /* 0x000fc80005000000 */
[----:B------:R-:W-:Y:S02]  /*0470*/  IADD3 R11, PT, PT, R5, -R0, RZ ;  /* 0x80000000050b7210 */ /* 0x000fe40007ffe0ff */
[----:B------:R-:W-:Y:S02]  /*0480*/  SEL R0, R3, R13, !P2 ;  /* 0x0000000d03007207 */ /* 0x000fe40005000000 */
[----:B------:R-:W-:Y:S01]  /*0490*/  IADD3 R2, PT, PT, R9, R2, RZ ;  /* 0x0000000209027210 */ /* 0x000fe20007ffe0ff */
[----:B------:R-:W2:Y:S02]  /*04a0*/  LDC.64 R12, c[0x0][0x3a8] ;  /* 0x0000ea00ff0c7b82 */ /* 0x000ea40000000a00 */
[----:B------:R-:W-:-:S04]  /*04b0*/  IMAD.IADD R0, R11, 0x1, R0 ;  /* 0x000000010b007824 */ /* 0x000fc800078e0200 */
[----:B0-----:R-:W-:Y:S02]  /*04c0*/  @!P0 IMAD.WIDE R6, R0, 0x4, R6 ;  /* 0x0000000400068825 */ /* 0x001fe400078e0206 */
[----:B------:R-:W0:Y:S03]  /*04d0*/  LDC.64 R8, c[0x0][0x388] ;  /* 0x0000e200ff087b82 */ /* 0x000e260000000a00 */
[----:B-1----:R1:W3:Y:S01]  /*04e0*/  @!P0 LDG.E R15, desc[UR4][R6.64] ;  /* 0x00000004060f8981 */ /* 0x0022e2000c1e1900 */
[----:B------:R-:W-:Y:S02]  /*04f0*/  IABS R5, R2 ;  /* 0x0000000200057213 */ /* 0x000fe40000000000 */
[----:B------:R-:W-:-:S03]  /*0500*/  ISETP.GE.AND P3, PT, R2, RZ, PT ;  /* 0x000000ff0200720c */ /* 0x000fc60003f66270 */
[----:B------:R-:W-:-:S04]  /*0510*/  IMAD.HI.U32 R10, R10, R5, RZ ;  /* 0x000000050a0a7227 */ /* 0x000fc800078e00ff */
[----:B------:R-:W-:Y:S01]  /*0520*/  IMAD.MOV R10, RZ, RZ, -R10 ;  /* 0x000000ffff0a7224 */ /* 0x000fe200078e0a0a */
[----:B-1----:R-:W1:Y:S03]  /*0530*/  LDC.64 R6, c[0x0][0x398] ;  /* 0x0000e600ff067b82 */ /* 0x002e660000000a00 */
[----:B------:R-:W-:-:S05]  /*0540*/  IMAD R5, R4, R10, R5 ;  /* 0x0000000a04057224 */ /* 0x000fca00078e0205 */
[----:B------:R-:W-:-:S13]  /*0550*/  ISETP.GT.U32.AND P1, PT, R4, R5, PT ;  /* 0x000000050400720c */ /* 0x000fda0003f24070 */
[----:B------:R-:W-:-:S04]  /*0560*/  @!P1 IADD3 R5, PT, PT, R5, -R4, RZ ;  /* 0x8000000405059210 */ /* 0x000fc80007ffe0ff */
[----:B------:R-:W-:-:S13]  /*0570*/  ISETP.GT.U32.AND P1, PT, R4, R5, PT ;  /* 0x000000050400720c */ /* 0x000fda0003f24070 */
[----:B------:R-:W-:-:S05]  /*0580*/  @!P1 IMAD.IADD R5, R5, 0x1, -R4 ;  /* 0x0000000105059824 */ /* 0x000fca00078e0a04 */
[----:B------:R-:W-:-:S04]  /*0590*/  @!P3 IADD3 R5, PT, PT, -R5, RZ, RZ ;  /* 0x000000ff0505b210 */ /* 0x000fc80007ffe1ff */
[----:B------:R-:W-:-:S04]  /*05a0*/  SEL R2, R3, R5, !P2 ;  /* 0x0000000503027207 */ /* 0x000fc80005000000 */
[----:B------:R-:W-:Y:S02]  /*05b0*/  IADD3 R2, PT, PT, R11, R2, RZ ;  /* 0x000000020b027210 */ /* 0x000fe40007ffe0ff */
[----:B------:R-:W4:Y:S03]  /*05c0*/  LDC.64 R10, c[0x0][0x390] ;  /* 0x0000e400ff0a7b82 */ /* 0x000f260000000a00 */
[----:B-1----:R-:W-:-:S04]  /*05d0*/  @!P0 IMAD.WIDE R4, R2, 0x4, R6 ;  /* 0x0000000402048825 */ /* 0x002fc800078e0206 */
[----:B0-----:R-:W-:Y:S02]  /*05e0*/  @!P0 IMAD.WIDE R6, R0, 0x4, R8 ;  /* 0x0000000400068825 */ /* 0x001fe400078e0208 */
[----:B------:R-:W0:Y:S01]  /*05f0*/  LDC.64 R8, c[0x0][0x3a0] ;  /* 0x0000e800ff087b82 */ /* 0x000e220000000a00 */
[----:B---3--:R1:W-:Y:S04]  /*0600*/  @!P0 STG.E desc[UR4][R4.64], R15 ;  /* 0x0000000f04008986 */ /* 0x0083e8000c101904 */
[----:B------:R-:W3:Y:S01]  /*0610*/  @!P0 LDG.E R7, desc[UR4][R6.64] ;  /* 0x0000000406078981 */ /* 0x000ee2000c1e1900 */
[----:B0-----:R-:W-:-:S04]  /*0620*/  @!P0 IMAD.WIDE R8, R2, 0x4, R8 ;  /* 0x0000000402088825 */ /* 0x001fc800078e0208 */
[----:B----4-:R-:W-:Y:S01]  /*0630*/  @!P0 IMAD.WIDE R10, R0, 0x4, R10 ;  /* 0x00000004000a8825 */ /* 0x010fe200078e020a */
[----:B---3--:R1:W-:Y:S05]  /*0640*/  @!P0 STG.E desc[UR4][R8.64], R7 ;  /* 0x0000000708008986 */ /* 0x0083ea000c101904 */
[----:B------:R-:W3:Y:S01]  /*0650*/  @!P0 LDG.E R11, desc[UR4][R10.64] ;  /* 0x000000040a0b8981 */ /* 0x000ee2000c1e1900 */
[----:B--2---:R-:W-:-:S05]  /*0660*/  @!P0 IMAD.WIDE R12, R2, 0x4, R12 ;  /* 0x00000004020c8825 */ /* 0x004fca00078e020c */
[----:B---3--:R1:W-:Y:S01]  /*0670*/  @!P0 STG.E desc[UR4][R12.64], R11 ;  /* 0x0000000b0c008986 */ /* 0x0083e2000c101904 */
[----:B------:R-:W-:Y:S05]  /*0680*/  @!P0 EXIT ;  /* 0x000000000000894d */ /* 0x000fea0003800000 */
[----:B-1----:R-:W0:Y:S08]  /*0690*/  LDC.64 R4, c[0x0][0x380] ;  /* 0x0000e000ff047b82 */ /* 0x002e300000000a00 */
[----:B------:R-:W1:Y:S08]  /*06a0*/  LDC.64 R6, c[0x0][0x398] ;  /* 0x0000e600ff067b82 */ /* 0x000e700000000a00 */
[----:B------:R-:W2:Y:S01]  /*06b0*/  LDC.64 R8, c[0x0][0x388] ;  /* 0x0000e200ff087b82 */ /* 0x000ea20000000a00 */
[----:B0-----:R-:W-:-:S07]  /*06c0*/  IMAD.WIDE R4, R2, 0x4, R4 ;  /* 0x0000000402047825 */ /* 0x001fce00078e0204 */
[----:B------:R-:W0:Y:S01]  /*06d0*/  LDC.64 R10, c[0x0][0x3a0] ;  /* 0x0000e800ff0a7b82 */ /* 0x000e220000000a00 */
[----:B------:R3:W4:Y:S01]  /*06e0*/  LDG.E R15, desc[UR4][R4.64] ;  /* 0x00000004040f7981 */ /* 0x000722000c1e1900 */
[----:B-1----:R-:W-:-:S06]  /*06f0*/  IMAD.WIDE R6, R0, 0x4, R6 ;  /* 0x0000000400067825 */ /* 0x002fcc00078e0206 */
[----:B------:R-:W1:Y:S01]  /*0700*/  LDC.64 R12, c[0x0][0x390] ;  /* 0x0000e400ff0c7b82 */ /* 0x000e620000000a00 */
[----:B--2---:R-:W-:-:S07]  /*0710*/  IMAD.WIDE R8, R2, 0x4, R8 ;  /* 0x0000000402087825 */ /* 0x004fce00078e0208 */
[----:B---3--:R-:W2:Y:S01]  /*0720*/  LDC.64 R4, c[0x0][0x3a8] ;  /* 0x0000ea00ff047b82 */ /* 0x008ea20000000a00 */
[----:B----4-:R-:W-:Y:S04]  /*0730*/  STG.E desc[UR4][R6.64], R15 ;  /* 0x0000000f06007986 */ /* 0x010fe8000c101904 */
[----:B------:R-:W3:Y:S01]  /*0740*/  LDG.E R9, desc[UR4][R8.64] ;  /* 0x0000000408097981 */ /* 0x000ee2000c1e1900 */
[----:B0-----:R-:W-:-:S04]  /*0750*/  IMAD.WIDE R10, R0, 0x4, R10 ;  /* 0x00000004000a7825 */ /* 0x001fc800078e020a */
[----:B-1----:R-:W-:Y:S01]  /*0760*/  IMAD.WIDE R2, R2, 0x4, R12 ;  /* 0x0000000402027825 */ /* 0x002fe200078e020c */
[----:B---3--:R-:W-:Y:S05]  /*0770*/  STG.E desc[UR4][R10.64], R9 ;  /* 0x000000090a007986 */ /* 0x008fea000c101904 */
[----:B------:R-:W3:Y:S01]  /*0780*/  LDG.E R3, desc[UR4][R2.64] ;  /* 0x0000000402037981 */ /* 0x000ee2000c1e1900 */
[----:B--2---:R-:W-:-:S05]  /*0790*/  IMAD.WIDE R4, R0, 0x4, R4 ;  /* 0x0000000400047825 */ /* 0x004fca00078e0204 */
[----:B---3--:R-:W-:Y:S01]  /*07a0*/  STG.E desc[UR4][R4.64], R3 ;  /* 0x0000000304007986 */ /* 0x008fe2000c101904 */
[----:B------:R-:W-:Y:S05]  /*07b0*/  EXIT ;  /* 0x000000000000794d */ /* 0x000fea0003800000 */
.L_x_1:
        /* <DEDUP_REMOVED lines=12> */
.L_x_5:


//--------------------- .text._Z7kernel1PfS_S_S_S_S_iii --------------------------
	.section	.text._Z7kernel1PfS_S_S_S_S_iii,"ax",@progbits
	.align	128
        .global         _Z7kernel1PfS_S_S_S_S_iii
        .type           _Z7kernel1PfS_S_S_S_S_iii,@function
        .size           _Z7kernel1PfS_S_S_S_S_iii,(.L_x_6 - _Z7kernel1PfS_S_S_S_S_iii)
        .other          _Z7kernel1PfS_S_S_S_S_iii,@"STO_CUDA_ENTRY STV_DEFAULT"
_Z7kernel1PfS_S_S_S_S_iii:
.text._Z7kernel1PfS_S_S_S_S_iii:
[----:B------:R-:W-:Y:S01]  /*0000*/  LDC R1, c[0x0][0x37c] ;  /* 0x0000df00ff017b82 */ /* 0x000fe20000000800 */
[----:B------:R-:W0:Y:S07]  /*0010*/  S2R R0, SR_TID.X ;  /* 0x0000000000007919 */ /* 0x000e2e0000002100 */
[----:B------:R-:W0:Y:S01]  /*0020*/  S2UR UR6, SR_CTAID.X ;  /* 0x00000000000679c3 */ /* 0x000e220000002500 */
[----:B------:R-:W1:Y:S07]  /*0030*/  LDCU.64 UR4, c[0x0][0x3b0] ;  /* 0x00007600ff0477ac */ /* 0x000e6e0008000a00 */
[----:B------:R-:W0:Y:S01]  /*0040*/  LDC R3, c[0x0][0x360] ;  /* 0x0000d800ff037b82 */ /* 0x000e220000000800 */
[----:B-1----:R-:W-:Y:S01]  /*0050*/  UIMAD UR4, UR5, UR4, URZ ;  /* 0x00000004050472a4 */ /* 0x002fe2000f8e02ff */
[----:B0-----:R-:W-:-:S05]  /*0060*/  IMAD R0, R3, UR6, R0 ;  /* 0x0000000603007c24 */ /* 0x001fca000f8e0200 */
[----:B------:R-:W-:-:S13]  /*0070*/  ISETP.GE.AND P0, PT, R0, UR4, PT ;  /* 0x0000000400007c0c */ /* 0x000fda000bf06270 */
[----:B------:R-:W-:Y:S05]  /*0080*/  @P0 EXIT ;  /* 0x000000000000094d */ /* 0x000fea0003800000 */
[----:B------:R-:W0:Y:S01]  /*0090*/  LDC R13, c[0x0][0x3b8] ;  /* 0x0000ee00ff0d7b82 */ /* 0x000e220000000800 */
[----:B------:R-:W-:Y:S01]  /*00a0*/  IABS R8, R0 ;  /* 0x0000000000087213 */ /* 0x000fe20000000000 */
[----:B------:R-:W1:Y:S01]  /*00b0*/  LDCU.64 UR4, c[0x0][0x358] ;  /* 0x00006b00ff0477ac */ /* 0x000e620008000a00 */
[----:B------:R-:W-:Y:S02]  /*00c0*/  ISETP.GE.AND P2, PT, R0, RZ, PT ;  /* 0x000000ff0000720c */ /* 0x000fe40003f46270 */
[----:B0-----:R-:W-:-:S04]  /*00d0*/  SHF.L.U32 R9, R13, 0x1, RZ ;  /* 0x000000010d097819 */ /* 0x001fc800000006ff */
[-C--:B------:R-:W-:Y:S02]  /*00e0*/  IABS R6, R9.reuse ;  /* 0x0000000900067213 */ /* 0x080fe40000000000 */
[----:B------:R-:W-:Y:S02]  /*00f0*/  IABS R7, R9 ;  /* 0x0000000900077213 */ /* 0x000fe40000000000 */
[----:B------:R-:W0:Y:S08]  /*0100*/  I2F.RP R4, R6 ;  /* 0x0000000600047306 */ /* 0x000e300000209400 */
[----:B0-----:R-:W0:Y:S02]  /*0110*/  MUFU.RCP R4, R4 ;  /* 0x0000000400047308 */ /* 0x001e240000001000 */
[----:B0-----:R-:W-:-:S02]  /*0120*/  IADD3 R2, PT, PT, R4, 0xffffffe, RZ ;  /* 0x0ffffffe04027810 */ /* 0x001fc40007ffe0ff */
[----:B------:R-:W-:-:S04]  /*0130*/  IADD3 R4, PT, PT, RZ, -R7, RZ ;  /* 0x80000007ff047210 */ /* 0x000fc80007ffe0ff */
[----:B------:R0:W2:Y:S02]  /*0140*/  F2I.FTZ.U32.TRUNC.NTZ R3, R2 ;  /* 0x0000000200037305 */ /* 0x0000a4000021f000 */
[----:B0-----:R-:W-:Y:S01]  /*0150*/  HFMA2 R2, -RZ, RZ, 0, 0 ;  /* 0x00000000ff027431 */ /* 0x001fe200000001ff */
[----:B--2---:R-:W-:-:S05]  /*0160*/  IADD3 R5, PT, PT, RZ, -R3, RZ ;  /* 0x80000003ff057210 */ /* 0x004fca0007ffe0ff */
[----:B------:R-:W-:-:S04]  /*0170*/  IMAD R5, R5, R6, RZ ;  /* 0x0000000605057224 */ /* 0x000fc800078e02ff */
[----:B------:R-:W-:-:S06]  /*0180*/  IMAD.HI.U32 R3, R3, R5, R2 ;  /* 0x0000000503037227 */ /* 0x000fcc00078e0002 */
[----:B------:R-:W-:-:S04]  /*0190*/  IMAD.HI.U32 R3, R3, R8, RZ ;  /* 0x0000000803037227 */ /* 0x000fc800078e00ff */
[----:B------:R-:W-:-:S05]  /*01a0*/  IMAD R3, R3, R4, R8 ;  /* 0x0000000403037224 */ /* 0x000fca00078e0208 */
[----:B------:R-:W-:-:S13]  /*01b0*/  ISETP.GT.U32.AND P0, PT, R6, R3, PT ;  /* 0x000000030600720c */ /* 0x000fda0003f04070 */
[----:B------:R-:W-:Y:S02]  /*01c0*/  @!P0 IADD3 R3, PT, PT, R3, -R6, RZ ;  /* 0x8000000603038210 */ /* 0x000fe40007ffe0ff */
[----:B------:R-:W-:Y:S02]  /*01d0*/  ISETP.NE.AND P0, PT, R9, RZ, PT ;  /* 0x000000ff0900720c */ /* 0x000fe40003f05270 */
[----:B------:R-:W-:-:S13]  /*01e0*/  ISETP.GT.U32.AND P1, PT, R6, R3, PT ;  /* 0x000000030600720c */ /* 0x000fda0003f24070 */
[----:B------:R-:W-:-:S04]  /*01f0*/  @!P1 IADD3 R3, PT, PT, R3, -R6, RZ ;  /* 0x8000000603039210 */ /* 0x000fc80007ffe0ff */
[----:B------:R-:W-:Y:S02]  /*0200*/  @!P2 IADD3 R3, PT, PT, -R3, RZ, RZ ;  /* 0x000000ff0303a210 */ /* 0x000fe40007ffe1ff */
[----:B------:R-:W-:-:S04]  /*0210*/  @!P0 LOP3.LUT R3, RZ, R9, RZ, 0x33, !PT ;  /* 0x00000009ff038212 */ /* 0x000fc800078e33ff */
[----:B------:R-:W-:-:S13]  /*0220*/  ISETP.GE.AND P0, PT, R3, R13, PT ;  /* 0x0000000d0300720c */ /* 0x000fda0003f06270 */
[----:B-1----:R-:W-:Y:S05]  /*0230*/  @P0 BRA `(.L_x_2) ;  /* 0x0000000000500947 */ /* 0x002fea0003800000 */
[----:B------:R-:W0:Y:S01]  /*0240*/  LDC.64 R2, c[0x0][0x380] ;  /* 0x0000e000ff027b82 */ /* 0x000e220000000a00 */
[----:B------:R-:W-:-:S07]  /*0250*/  IADD3 R13, PT, PT, R0, R13, RZ ;  /* 0x0000000d000d7210 */ /* 0x000fce0007ffe0ff */
        /* <DEDUP_REMOVED lines=18> */
.L_x_2:
[----:B------:R-:W0:Y:S01]  /*0380*/  LDC.64 R2, c[0x0][0x380] ;  /* 0x0000e000ff027b82 */ /* 0x000e220000000a00 */
[----:B------:R-:W-:-:S07]  /*0390*/  IADD3 R15, PT, PT, R0, -R13, RZ ;  /* 0x8000000d000f7210 */ /* 0x000fce0007ffe0ff */
[----:B------:R-:W1:Y:S08]  /*03a0*/  LDC.64 R4, c[0x0][0x398] ;  /* 0x0000e600ff047b82 */ /* 0x000e700000000a00 */
[----:B------:R-:W2:Y:S01]  /*03b0*/  LDC.64 R6, c[0x0][0x388] ;  /* 0x0000e200ff067b82 */ /* 0x000ea20000000a00 */
[----:B0-----:R-:W-:-:S07]  /*03c0*/  IMAD.WIDE R2, R15, 0x4, R2 ;  /* 0x000000040f027825 */ /* 0x001fce00078e0202 */
[----:B------:R-:W0:Y:S01]  /*03d0*/  LDC.64 R12, c[0x0][0x390] ;  /* 0x0000e400ff0c7b82 */ /* 0x000e220000000a00 */
[----:B------:R3:W4:Y:S01]  /*03e0*/  LDG.E R17, desc[UR4][R2.64] ;  /* 0x0000000402117981 */ /* 0x000722000c1e1900 */
[----:B-1----:R-:W-:-:S06]  /*03f0*/  IMAD.WIDE R8, R0, 0x4, R4 ;  /* 0x0000000400087825 */ /* 0x002fcc00078e0204 */
[----:B---3--:R-:W1:Y:S01]  /*0400*/  LDC.64 R2, c[0x0][0x3a8] ;  /* 0x0000ea00ff027b82 */ /* 0x008e620000000a00 */
[----:B--2---:R-:W-:-:S07]  /*0410*/  IMAD.WIDE R4, R15, 0x4, R6 ;  /* 0x000000040f047825 */ /* 0x004fce00078e0206 */
[----:B------:R-:W2:Y:S01]  /*0420*/  LDC.64 R6, c[0x0][0x3a0] ;  /* 0x0000e800ff067b82 */ /* 0x000ea20000000a00 */
[----:B----4-:R-:W-:Y:S04]  /*0430*/  STG.E desc[UR4][R8.64], R17 ;  /* 0x0000001108007986 */ /* 0x010fe8000c101904 */
[----:B------:R-:W3:Y:S01]  /*0440*/  LDG.E R5, desc[UR4][R4.64] ;  /* 0x0000000404057981 */ /* 0x000ee2000c1e1900 */
[----:B--2---:R-:W-:-:S04]  /*0450*/  IMAD.WIDE R10, R0, 0x4, R6 ;  /* 0x00000004000a7825 */ /* 0x004fc800078e0206 */
[----:B0-----:R-:W-:Y:S01]  /*0460*/  IMAD.WIDE R6, R15, 0x4, R12 ;  /* 0x000000040f067825 */ /* 0x001fe200078e020c */
[----:B---3--:R-:W-:Y:S05]  /*0470*/  STG.E desc[UR4][R10.64], R5 ;  /* 0x000000050a007986 */ /* 0x008fea000c101904 */
[----:B------:R-:W2:Y:S01]  /*0480*/  LDG.E R7, desc[UR4][R6.64] ;  /* 0x0000000406077981 */ /* 0x000ea2000c1e1900 */
[----:B-1----:R-:W-:-:S05]  /*0490*/  IMAD.WIDE R2, R0, 0x4, R2 ;  /* 0x0000000400027825 */ /* 0x002fca00078e0202 */
[----:B--2---:R-:W-:Y:S01]  /*04a0*/  STG.E desc[UR4][R2.64], R7 ;  /* 0x0000000702007986 */ /* 0x004fe2000c101904 */
[----:B------:R-:W-:Y:S05]  /*04b0*/  EXIT ;  /* 0x000000000000794d */ /* 0x000fea0003800000 */
.L_x_3:
        /* <DEDUP_REMOVED lines=12> */
.L_x_6:


//--------------------- .nv.shared.reserved.0     --------------------------
	.section	.nv.shared.reserved.0,"aw",@nobits
	.weak		__nv_reservedSMEM_offset_0_alias
	.size		__nv_reservedSMEM_offset_0_alias, 0, 64
	.other		__nv_reservedSMEM_offset_0_alias,@"STO_CUDA_RESERVED_SHARED STV_DEFAULT"
__nv_reservedSMEM_offset_0_alias:
	.zero		0
	.zero		64


//--------------------- .nv.constant0._Z7kernel3PfS_S_S_S_S_iii --------------------------
	.section	.nv.constant0._Z7kernel3PfS_S_S_S_S_iii,"a",@progbits
	.sectionflags	@""
	.align	4
.nv.constant0._Z7kernel3PfS_S_S_S_S_iii:
	.zero		956


//--------------------- .nv.constant0._Z7kernel2PfS_S_S_S_S_iii --------------------------
	.section	.nv.constant0._Z7kernel2PfS_S_S_S_S_iii,"a",@progbits
	.sectionflags	@""
	.align	4
.nv.constant0._Z7kernel2PfS_S_S_S_S_iii:
	.zero		956


//--------------------- .nv.constant0._Z7kernel1PfS_S_S_S_S_iii --------------------------
	.section	.nv.constant0._Z7kernel1PfS_S_S_S_S_iii,"a",@progbits
	.sectionflags	@""
	.align	4
.nv.constant0._Z7kernel1PfS_S_S_S_S_iii:
	.zero		956


//--------------------- SYMBOLS --------------------------

	.type		.nv.reservedSmem.offset0,@object
	.size		.nv.reservedSmem.offset0,0x4
